// auto-generated by cutlass_sweep.gemm — config: {"arch": "sm_90", "cluster_m": 2, "cluster_n": 1, "dtype": "bf16", "dtype_b": "bf16", "layout": "nt", "stages": 0, "tile_k": 128, "tile_m": 384, "tile_n": 32}
#include "cutlass/cutlass.h"
#include "cutlass/gemm/collective/collective_builder.hpp"
#include "cutlass/gemm/device/gemm_universal_adapter.h"
#include "cutlass/gemm/kernel/gemm_universal.hpp"
#include "cutlass/epilogue/collective/collective_builder.hpp"

using ElemA = cutlass::bfloat16_t;
using ElemB = cutlass::bfloat16_t;
using ElemCD = cutlass::bfloat16_t;
using Acc  = float;
using TileShape    = cute::Shape<cute::_384, cute::_32, cute::_128>;
using ClusterShape = cute::Shape<cute::_2, cute::_1, cute::_1>;

using CollectiveEpilogue = typename cutlass::epilogue::collective::CollectiveBuilder<
    cutlass::arch::Sm90, cutlass::arch::OpClassTensorOp,
    TileShape, ClusterShape,
    cutlass::epilogue::collective::EpilogueTileAuto,
    Acc, Acc,
    ElemCD, cutlass::layout::RowMajor, 128 / cutlass::sizeof_bits<ElemCD>::value,
    ElemCD, cutlass::layout::RowMajor, 128 / cutlass::sizeof_bits<ElemCD>::value,
    cutlass::epilogue::collective::EpilogueScheduleAuto
  >::CollectiveOp;

using CollectiveMainloop = typename cutlass::gemm::collective::CollectiveBuilder<
    cutlass::arch::Sm90, cutlass::arch::OpClassTensorOp,
    ElemA, cutlass::layout::RowMajor, 128 / cutlass::sizeof_bits<ElemA>::value,
    ElemB, cutlass::layout::ColumnMajor, 128 / cutlass::sizeof_bits<ElemB>::value,
    Acc,
    TileShape, ClusterShape,
    cutlass::gemm::collective::StageCountAutoCarveout<static_cast<int>(sizeof(typename CollectiveEpilogue::SharedStorage))>,
    cutlass::gemm::collective::KernelScheduleAuto
  >::CollectiveOp;

using GemmKernel = cutlass::gemm::kernel::GemmUniversal<
    cute::Shape<int,int,int,int>,
    CollectiveMainloop,
    CollectiveEpilogue
>;
using Gemm = cutlass::gemm::device::GemmUniversalAdapter<GemmKernel>;

// Force the device kernel symbol into the cubin without needing a host main.
auto* _anchor = &cutlass::device_kernel<GemmKernel>;


// ===== COMPILED SASS (sm_90a) =====

	.target	sm_90a

	.elftype	@"ET_EXEC"


//--------------------- .note.nv.tkinfo           --------------------------
	.section	.note.nv.tkinfo,"",@"SHT_NOTE"
	.sectionflags	@"SHF_NOTE_NV_TKINFO"
	.tkinfo
        /*0018*/ 	.word	0x00000002
        /*0030*/ 	.string	""
        /*0030*/ 	.string	"ptxas"
        /*0030*/ 	.string	"Cuda compilation tools, release 13.0, V13.0.88"
        /*0030*/ 	.string	"Build cuda_13.0.r13.0/compiler.36424714_0"
        /*0030*/ 	.string	"-arch sm_90a -m 64 "



//--------------------- .note.nv.cuinfo           --------------------------
	.section	.note.nv.cuinfo,"",@"SHT_NOTE"
	.sectionflags	@"SHF_NOTE_NV_CUINFO"
        /*0018*/ 	.short	0x0002
        /*001a*/ 	.short	0x005a
        /*001c*/ 	.short	0x0082
	.zero		2


//--------------------- .nv.info                  --------------------------
	.section	.nv.info,"",@"SHT_CUDA_INFO"
	.align	4


	//----- nvinfo : EIATTR_REGCOUNT
	.align		4
        /*0000*/ 	.byte	0x04, 0x2f
        /*0002*/ 	.short	(.L_15 - .L_14)
	.align		4
.L_14:
        /*0004*/ 	.word	index@(_ZN7cutlass13device_kernelINS_4gemm6kernel13GemmUniversalIN4cute5tupleIJiiiiEEENS1_10collective13CollectiveMmaINS1_34MainloopSm90TmaGmmaWarpSpecializedILi2ENS5_IJNS4_1CILi2EEENSA_ILi1EEESC_EEENS1_35KernelTmaWarpSpecializedCooperativeEEENS5_IJNSA_ILi384EEENSA_ILi32EEENSA_ILi128EEEEEENS_10bfloat16_tENS5_IJlSC_lEEESK_SL_NS4_8TiledMMAINS4_8MMA_AtomIJNS4_4SM904GMMA27MMA_64x32x16_F32BF16BF16_SSILNSP_5MajorE0ELSR_0ELNSP_7ScaleInE1ELSS_1EEEEEENS4_6LayoutISD_NS5_IJSC_NSA_ILi0EEESW_EEEEENS5_IJNS4_10UnderscoreESZ_SZ_EEEEENS4_13SM90_TMA_LOADENS4_14ComposedLayoutINS4_7SwizzleILi3ELi4ELi3EEENS4_18smem_ptr_flag_bitsILi16EEENSV_INS5_IJNSA_ILi8EEENSA_ILi64EEEEEENS5_IJS19_SC_EEEEEEEvNS4_8identityENS4_23SM90_TMA_LOAD_MULTICASTES1D_vS1E_EENS_8epilogue10collective6detail29Sm90TmaWarpSpecializedAdapterINS1I_15DefaultEpilogueISK_SL_SL_NS1H_6thread17LinearCombinationISK_Li1EffLNS1M_9ScaleType4KindE0ELNS_15FloatRoundStyleE2ESK_EENS1_15EpilogueDefaultEEEEEvvEEEEvNT_6ParamsE)
        /*0008*/ 	.word	0x000000a8


	//----- nvinfo : EIATTR_FRAME_SIZE
	.align		4
.L_15:
        /*000c*/ 	.byte	0x04, 0x11
        /*000e*/ 	.short	(.L_17 - .L_16)
	.align		4
.L_16:
        /*0010*/ 	.word	index@(_ZN7cutlass13device_kernelINS_4gemm6kernel13GemmUniversalIN4cute5tupleIJiiiiEEENS1_10collective13CollectiveMmaINS1_34MainloopSm90TmaGmmaWarpSpecializedILi2ENS5_IJNS4_1CILi2EEENSA_ILi1EEESC_EEENS1_35KernelTmaWarpSpecializedCooperativeEEENS5_IJNSA_ILi384EEENSA_ILi32EEENSA_ILi128EEEEEENS_10bfloat16_tENS5_IJlSC_lEEESK_SL_NS4_8TiledMMAINS4_8MMA_AtomIJNS4_4SM904GMMA27MMA_64x32x16_F32BF16BF16_SSILNSP_5MajorE0ELSR_0ELNSP_7ScaleInE1ELSS_1EEEEEENS4_6LayoutISD_NS5_IJSC_NSA_ILi0EEESW_EEEEENS5_IJNS4_10UnderscoreESZ_SZ_EEEEENS4_13SM90_TMA_LOADENS4_14ComposedLayoutINS4_7SwizzleILi3ELi4ELi3EEENS4_18smem_ptr_flag_bitsILi16EEENSV_INS5_IJNSA_ILi8EEENSA_ILi64EEEEEENS5_IJS19_SC_EEEEEEEvNS4_8identityENS4_23SM90_TMA_LOAD_MULTICASTES1D_vS1E_EENS_8epilogue10collective6detail29Sm90TmaWarpSpecializedAdapterINS1I_15DefaultEpilogueISK_SL_SL_NS1H_6thread17LinearCombinationISK_Li1EffLNS1M_9ScaleType4KindE0ELNS_15FloatRoundStyleE2ESK_EENS1_15EpilogueDefaultEEEEEvvEEEEvNT_6ParamsE)
        /*0014*/ 	.word	0x00000000


	//----- nvinfo : EIATTR_MIN_STACK_SIZE
	.align		4
.L_17:
        /*0018*/ 	.byte	0x04, 0x12
        /*001a*/ 	.short	(.L_19 - .L_18)
	.align		4
.L_18:
        /*001c*/ 	.word	index@(_ZN7cutlass13device_kernelINS_4gemm6kernel13GemmUniversalIN4cute5tupleIJiiiiEEENS1_10collective13CollectiveMmaINS1_34MainloopSm90TmaGmmaWarpSpecializedILi2ENS5_IJNS4_1CILi2EEENSA_ILi1EEESC_EEENS1_35KernelTmaWarpSpecializedCooperativeEEENS5_IJNSA_ILi384EEENSA_ILi32EEENSA_ILi128EEEEEENS_10bfloat16_tENS5_IJlSC_lEEESK_SL_NS4_8TiledMMAINS4_8MMA_AtomIJNS4_4SM904GMMA27MMA_64x32x16_F32BF16BF16_SSILNSP_5MajorE0ELSR_0ELNSP_7ScaleInE1ELSS_1EEEEEENS4_6LayoutISD_NS5_IJSC_NSA_ILi0EEESW_EEEEENS5_IJNS4_10UnderscoreESZ_SZ_EEEEENS4_13SM90_TMA_LOADENS4_14ComposedLayoutINS4_7SwizzleILi3ELi4ELi3EEENS4_18smem_ptr_flag_bitsILi16EEENSV_INS5_IJNSA_ILi8EEENSA_ILi64EEEEEENS5_IJS19_SC_EEEEEEEvNS4_8identityENS4_23SM90_TMA_LOAD_MULTICASTES1D_vS1E_EENS_8epilogue10collective6detail29Sm90TmaWarpSpecializedAdapterINS1I_15DefaultEpilogueISK_SL_SL_NS1H_6thread17LinearCombinationISK_Li1EffLNS1M_9ScaleType4KindE0ELNS_15FloatRoundStyleE2ESK_EENS1_15EpilogueDefaultEEEEEvvEEEEvNT_6ParamsE)
        /*0020*/ 	.word	0x00000000
.L_19:


//--------------------- .nv.compat                --------------------------
	.section	.nv.compat,"",@"SHT_CUDA_COMPAT_INFO"
	.align	4
        /*0000*/ 	.byte	0x02, 0x09, 0x01, 0x00, 0x02, 0x02, 0x04, 0x00, 0x02, 0x05, 0x05, 0x00, 0x03, 0x07, 0x01, 0x01
        /*0010*/ 	.byte	0x02, 0x03, 0x01, 0x00, 0x02, 0x06, 0x01, 0x00, 0x04, 0x0b, 0x08, 0x00, 0x00, 0x00, 0x00, 0x00
        /*0020*/ 	.byte	0x00, 0x00, 0x00, 0x00


//--------------------- .nv.info._ZN7cutlass13device_kernelINS_4gemm6kernel13GemmUniversalIN4cute5tupleIJiiiiEEENS1_10collective13CollectiveMmaINS1_34MainloopSm90TmaGmmaWarpSpecializedILi2ENS5_IJNS4_1CILi2EEENSA_ILi1EEESC_EEENS1_35KernelTmaWarpSpecializedCooperativeEEENS5_IJNSA_ILi384EEENSA_ILi32EEENSA_ILi128EEEEEENS_10bfloat16_tENS5_IJlSC_lEEESK_SL_NS4_8TiledMMAINS4_8MMA_AtomIJNS4_4SM904GMMA27MMA_64x32x16_F32BF16BF16_SSILNSP_5MajorE0ELSR_0ELNSP_7ScaleInE1ELSS_1EEEEEENS4_6LayoutISD_NS5_IJSC_NSA_ILi0EEESW_EEEEENS5_IJNS4_10UnderscoreESZ_SZ_EEEEENS4_13SM90_TMA_LOADENS4_14ComposedLayoutINS4_7SwizzleILi3ELi4ELi3EEENS4_18smem_ptr_flag_bitsILi16EEENSV_INS5_IJNSA_ILi8EEENSA_ILi64EEEEEENS5_IJS19_SC_EEEEEEEvNS4_8identityENS4_23SM90_TMA_LOAD_MULTICASTES1D_vS1E_EENS_8epilogue10collective6detail29Sm90TmaWarpSpecializedAdapterINS1I_15DefaultEpilogueISK_SL_SL_NS1H_6thread17LinearCombinationISK_Li1EffLNS1M_9ScaleType4KindE0ELNS_15FloatRoundStyleE2ESK_EENS1_15EpilogueDefaultEEEEEvvEEEEvNT_6ParamsE --------------------------
	.section	.nv.info._ZN7cutlass13device_kernelINS_4gemm6kernel13GemmUniversalIN4cute5tupleIJiiiiEEENS1_10collective13CollectiveMmaINS1_34MainloopSm90TmaGmmaWarpSpecializedILi2ENS5_IJNS4_1CILi2EEENSA_ILi1EEESC_EEENS1_35KernelTmaWarpSpecializedCooperativeEEENS5_IJNSA_ILi384EEENSA_ILi32EEENSA_ILi128EEEEEENS_10bfloat16_tENS5_IJlSC_lEEESK_SL_NS4_8TiledMMAINS4_8MMA_AtomIJNS4_4SM904GMMA27MMA_64x32x16_F32BF16BF16_SSILNSP_5MajorE0ELSR_0ELNSP_7ScaleInE1ELSS_1EEEEEENS4_6LayoutISD_NS5_IJSC_NSA_ILi0EEESW_EEEEENS5_IJNS4_10UnderscoreESZ_SZ_EEEEENS4_13SM90_TMA_LOADENS4_14ComposedLayoutINS4_7SwizzleILi3ELi4ELi3EEENS4_18smem_ptr_flag_bitsILi16EEENSV_INS5_IJNSA_ILi8EEENSA_ILi64EEEEEENS5_IJS19_SC_EEEEEEEvNS4_8identityENS4_23SM90_TMA_LOAD_MULTICASTES1D_vS1E_EENS_8epilogue10collective6detail29Sm90TmaWarpSpecializedAdapterINS1I_15DefaultEpilogueISK_SL_SL_NS1H_6thread17LinearCombinationISK_Li1EffLNS1M_9ScaleType4KindE0ELNS_15FloatRoundStyleE2ESK_EENS1_15EpilogueDefaultEEEEEvvEEEEvNT_6ParamsE,"",@"SHT_CUDA_INFO"
	.sectionflags	@""
	.align	4


	//----- nvinfo : EIATTR_CUDA_API_VERSION
	.align		4
        /*0000*/ 	.byte	0x04, 0x37
        /*0002*/ 	.short	(.L_21 - .L_20)
.L_20:
        /*0004*/ 	.word	0x00000082


	//----- nvinfo : EIATTR_KPARAM_INFO
	.align		4
.L_21:
        /*0008*/ 	.byte	0x04, 0x17
        /*000a*/ 	.short	(.L_23 - .L_22)
.L_22:
        /*000c*/ 	.word	0x00000000
        /*0010*/ 	.short	0x0000
        /*0012*/ 	.short	0x0070
        /*0014*/ 	.byte	0x00, 0xf0, 0x01, 0x10


	//----- nvinfo : EIATTR_SPARSE_MMA_MASK
	.align		4
.L_23:
        /*0018*/ 	.byte	0x03, 0x50
        /*001a*/ 	.short	0x0000


	//----- nvinfo : EIATTR_MAXREG_COUNT
	.align		4
        /*001c*/ 	.byte	0x03, 0x1b
        /*001e*/ 	.short	0x00a8


	//----- nvinfo : EIATTR_NUM_BARRIERS
	.align		4
        /*0020*/ 	.byte	0x02, 0x4c
        /*0022*/ 	.byte	0x01
	.zero		1


	//----- nvinfo : EIATTR_EXTERNS
	.align		4
        /*0024*/ 	.byte	0x04, 0x0f
        /*0026*/ 	.short	(.L_25 - .L_24)


	//   ....[0]....
	.align		4
.L_24:
        /*0028*/ 	.word	index@(__assertfail)


	//----- nvinfo : EIATTR_MERCURY_ISA_VERSION
	.align		4
.L_25:
        /*002c*/ 	.byte	0x03, 0x5f
        /*002e*/ 	.short	0x0101


	//----- nvinfo : EIATTR_INT_WARP_WIDE_INSTR_OFFSETS
	.align		4
        /*0030*/ 	.byte	0x04, 0x31
        /*0032*/ 	.short	(.L_27 - .L_26)


	//   ....[0]....
.L_26:
        /*0034*/ 	.word	0x00000440


	//   ....[1]....
        /*0038*/ 	.word	0x00000470


	//   ....[2]....
        /*003c*/ 	.word	0x00000630


	//   ....[3]....
        /*0040*/ 	.word	0x00002c50


	//----- nvinfo : EIATTR_COOP_GROUP_MASK_REGIDS
	.align		4
.L_27:
        /*0044*/ 	.byte	0x04, 0x29
        /*0046*/ 	.short	(.L_29 - .L_28)


	//   ....[0]....
.L_28:
        /*0048*/ 	.word	0xffffffff


	//   ....[1]....
        /*004c*/ 	.word	0xffffffff


	//   ....[2]....
        /*0050*/ 	.word	0xffffffff


	//   ....[3]....
        /*0054*/ 	.word	0xffffffff


	//   ....[4]....
        /*0058*/ 	.word	0xffffffff


	//   ....[5]....
        /*005c*/ 	.word	0xffffffff


	//----- nvinfo : EIATTR_COOP_GROUP_INSTR_OFFSETS
	.align		4
.L_29:
        /*0060*/ 	.byte	0x04, 0x28
        /*0062*/ 	.short	(.L_31 - .L_30)


	//   ....[0]....
.L_30:
        /*0064*/ 	.word	0x00000060


	//   ....[1]....
        /*0068*/ 	.word	0x00000070


	//   ....[2]....
        /*006c*/ 	.word	0x00000130


	//   ....[3]....
        /*0070*/ 	.word	0x00000290


	//   ....[4]....
        /*0074*/ 	.word	0x000007b0


	//   ....[5]....
        /*0078*/ 	.word	0x000011f0


	//----- nvinfo : EIATTR_REG_RECONFIG
	.align		4
.L_31:
        /*007c*/ 	.byte	0x01, 0x54
	.zero		2


	//----- nvinfo : EIATTR_SYSCALL_OFFSETS
	.align		4
        /*0080*/ 	.byte	0x04, 0x46
        /*0082*/ 	.short	(.L_33 - .L_32)


	//   ....[0]....
.L_32:
        /*0084*/ 	.word	0x000013b0


	//----- nvinfo : EIATTR_MBARRIER_INSTR_OFFSETS
	.align		4
.L_33:
        /*0088*/ 	.byte	0x04, 0x39
        /*008a*/ 	.short	(.L_35 - .L_34)


	//   ....[0]....
.L_34:
        /*008c*/ 	.word	0x00000230
        /*0090*/ 	.word	0x000000ff
        /*0094*/ 	.word	0x00000000
        /*0098*/ 	.short	0x0100
        /*009a*/ 	.byte	0x08
	.zero		1


	//   ....[1]....
        /*009c*/ 	.word	0x00000240
        /*00a0*/ 	.word	0x000000ff
        /*00a4*/ 	.word	0x00000010
        /*00a8*/ 	.short	0x0100
        /*00aa*/ 	.byte	0x08
	.zero		1


	//   ....[2]....
        /*00ac*/ 	.word	0x00000250
        /*00b0*/ 	.word	0x000000ff
        /*00b4*/ 	.word	0x00000008
        /*00b8*/ 	.short	0x0100
        /*00ba*/ 	.byte	0x08
	.zero		1


	//   ....[3]....
        /*00bc*/ 	.word	0x00000260
        /*00c0*/ 	.word	0x000000ff
        /*00c4*/ 	.word	0x00000018
        /*00c8*/ 	.short	0x0100
        /*00ca*/ 	.byte	0x08
	.zero		1


	//   ....[4]....
        /*00cc*/ 	.word	0x000006b0
        /*00d0*/ 	.word	0x000000ff
        /*00d4*/ 	.word	0x00000030
        /*00d8*/ 	.short	0x0100
        /*00da*/ 	.byte	0x06
	.zero		1


	//   ....[5]....
        /*00dc*/ 	.word	0x00000740
        /*00e0*/ 	.word	0x000000ff
        /*00e4*/ 	.word	0x00000038
        /*00e8*/ 	.short	0x0100
        /*00ea*/ 	.byte	0x06
	.zero		1


	//   ....[6]....
        /*00ec*/ 	.word	0x00001470
        /*00f0*/ 	.word	0x00000003
        /*00f4*/ 	.word	0x00000000
        /*00f8*/ 	.short	0x010a
        /*00fa*/ 	.byte	0x3f
	.zero		1


	//   ....[7]....
        /*00fc*/ 	.word	0x000014b0
        /*0100*/ 	.word	0x00000003
        /*0104*/ 	.word	0x00000000
        /*0108*/ 	.short	0x010a
        /*010a*/ 	.byte	0x3f
	.zero		1


	//   ....[8]....
        /*010c*/ 	.word	0x00002070
        /*0110*/ 	.word	0x00000005
        /*0114*/ 	.word	0x00000000
        /*0118*/ 	.short	0x010a
        /*011a*/ 	.byte	0x3f
	.zero		1


	//   ....[9]....
        /*011c*/ 	.word	0x000020b0
        /*0120*/ 	.word	0x00000005
        /*0124*/ 	.word	0x00000000
        /*0128*/ 	.short	0x010a
        /*012a*/ 	.byte	0x3f
	.zero		1


	//   ....[10]....
        /*012c*/ 	.word	0x00002af0
        /*0130*/ 	.word	0x00000005
        /*0134*/ 	.word	0x00000000
        /*0138*/ 	.short	0x0101
        /*013a*/ 	.byte	0x3f
	.zero		1


	//   ....[11]....
        /*013c*/ 	.word	0x00002cd0
        /*0140*/ 	.word	0x00000003
        /*0144*/ 	.word	0x00000000
        /*0148*/ 	.short	0x0101
        /*014a*/ 	.byte	0x3f
	.zero		1


	//   ....[12]....
        /*014c*/ 	.word	0x00007a20
        /*0150*/ 	.word	0x00000014
        /*0154*/ 	.word	0x00000010
        /*0158*/ 	.short	0x010a
        /*015a*/ 	.byte	0x3f
	.zero		1


	//   ....[13]....
        /*015c*/ 	.word	0x00007ea0
        /*0160*/ 	.word	0x00000005
        /*0164*/ 	.word	0x00000038
        /*0168*/ 	.short	0x0101
        /*016a*/ 	.byte	0x3f
	.zero		1


	//   ....[14]....
        /*016c*/ 	.word	0x000085c0
        /*0170*/ 	.word	0x00000007
        /*0174*/ 	.word	0x00000000
        /*0178*/ 	.short	0x010a
        /*017a*/ 	.byte	0x3f
	.zero		1


	//   ....[15]....
        /*017c*/ 	.word	0x00008640
        /*0180*/ 	.word	0x00000003
        /*0184*/ 	.word	0x00000000
        /*0188*/ 	.short	0x010a
        /*018a*/ 	.byte	0x3f
	.zero		1


	//   ....[16]....
        /*018c*/ 	.word	0x000086a0
        /*0190*/ 	.word	0x00000003
        /*0194*/ 	.word	0x00000000
        /*0198*/ 	.short	0x010a
        /*019a*/ 	.byte	0x3f
	.zero		1


	//   ....[17]....
        /*019c*/ 	.word	0x000086f0
        /*01a0*/ 	.word	0x00000005
        /*01a4*/ 	.word	0x00000000
        /*01a8*/ 	.short	0x010a
        /*01aa*/ 	.byte	0x3f
	.zero		1


	//   ....[18]....
        /*01ac*/ 	.word	0x000087c0
        /*01b0*/ 	.word	0x00000014
        /*01b4*/ 	.word	0x00000010
        /*01b8*/ 	.short	0x010a
        /*01ba*/ 	.byte	0x3f
	.zero		1


	//   ....[19]....
        /*01bc*/ 	.word	0x00008890
        /*01c0*/ 	.word	0x00000007
        /*01c4*/ 	.word	0x00000000
        /*01c8*/ 	.short	0x010a
        /*01ca*/ 	.byte	0x3f
	.zero		1


	//----- nvinfo : EIATTR_NUM_MBARRIERS
	.align		4
.L_35:
        /*01cc*/ 	.byte	0x03, 0x38
        /*01ce*/ 	.short	0x0006


	//----- nvinfo : EIATTR_EXIT_INSTR_OFFSETS
	.align		4
        /*01d0*/ 	.byte	0x04, 0x1c
        /*01d2*/ 	.short	(.L_37 - .L_36)


	//   ....[0]....
.L_36:
        /*01d4*/ 	.word	0x00000910


	//   ....[1]....
        /*01d8*/ 	.word	0x00001120


	//   ....[2]....
        /*01dc*/ 	.word	0x00007130


	//   ....[3]....
        /*01e0*/ 	.word	0x00007690


	//   ....[4]....
        /*01e4*/ 	.word	0x00008690


	//----- nvinfo : EIATTR_MAX_THREADS
	.align		4
.L_37:
        /*01e8*/ 	.byte	0x04, 0x05
        /*01ea*/ 	.short	(.L_39 - .L_38)
.L_38:
        /*01ec*/ 	.word	0x00000180
        /*01f0*/ 	.word	0x00000001
        /*01f4*/ 	.word	0x00000001


	//----- nvinfo : EIATTR_CRS_STACK_SIZE
	.align		4
.L_39:
        /*01f8*/ 	.byte	0x04, 0x1e
        /*01fa*/ 	.short	(.L_41 - .L_40)
.L_40:
        /*01fc*/ 	.word	0x00000000


	//----- nvinfo : EIATTR_CBANK_PARAM_SIZE
	.align		4
.L_41:
        /*0200*/ 	.byte	0x03, 0x19
        /*0202*/ 	.short	0x0470


	//----- nvinfo : EIATTR_PARAM_CBANK
	.align		4
        /*0204*/ 	.byte	0x04, 0x0a
        /*0206*/ 	.short	(.L_43 - .L_42)
	.align		4
.L_42:
        /*0208*/ 	.word	index@(.nv.constant0._ZN7cutlass13device_kernelINS_4gemm6kernel13GemmUniversalIN4cute5tupleIJiiiiEEENS1_10collective13CollectiveMmaINS1_34MainloopSm90TmaGmmaWarpSpecializedILi2ENS5_IJNS4_1CILi2EEENSA_ILi1EEESC_EEENS1_35KernelTmaWarpSpecializedCooperativeEEENS5_IJNSA_ILi384EEENSA_ILi32EEENSA_ILi128EEEEEENS_10bfloat16_tENS5_IJlSC_lEEESK_SL_NS4_8TiledMMAINS4_8MMA_AtomIJNS4_4SM904GMMA27MMA_64x32x16_F32BF16BF16_SSILNSP_5MajorE0ELSR_0ELNSP_7ScaleInE1ELSS_1EEEEEENS4_6LayoutISD_NS5_IJSC_NSA_ILi0EEESW_EEEEENS5_IJNS4_10UnderscoreESZ_SZ_EEEEENS4_13SM90_TMA_LOADENS4_14ComposedLayoutINS4_7SwizzleILi3ELi4ELi3EEENS4_18smem_ptr_flag_bitsILi16EEENSV_INS5_IJNSA_ILi8EEENSA_ILi64EEEEEENS5_IJS19_SC_EEEEEEEvNS4_8identityENS4_23SM90_TMA_LOAD_MULTICASTES1D_vS1E_EENS_8epilogue10collective6detail29Sm90TmaWarpSpecializedAdapterINS1I_15DefaultEpilogueISK_SL_SL_NS1H_6thread17LinearCombinationISK_Li1EffLNS1M_9ScaleType4KindE0ELNS_15FloatRoundStyleE2ESK_EENS1_15EpilogueDefaultEEEEEvvEEEEvNT_6ParamsE)
        /*020c*/ 	.short	0x0210
        /*020e*/ 	.short	0x0470


	//----- nvinfo : EIATTR_SW_WAR
	.align		4
.L_43:
        /*0210*/ 	.byte	0x04, 0x36
        /*0212*/ 	.short	(.L_45 - .L_44)
.L_44:
        /*0214*/ 	.word	0x00000008
.L_45:


//--------------------- .nv.callgraph             --------------------------
	.section	.nv.callgraph,"",@"SHT_CUDA_CALLGRAPH"
	.align	4
	.sectionentsize	8
	.align		4
        /*0000*/ 	.word	0x00000000
	.align		4
        /*0004*/ 	.word	0xffffffff
	.align		4
        /*0008*/ 	.word	index@(_ZN7cutlass13device_kernelINS_4gemm6kernel13GemmUniversalIN4cute5tupleIJiiiiEEENS1_10collective13CollectiveMmaINS1_34MainloopSm90TmaGmmaWarpSpecializedILi2ENS5_IJNS4_1CILi2EEENSA_ILi1EEESC_EEENS1_35KernelTmaWarpSpecializedCooperativeEEENS5_IJNSA_ILi384EEENSA_ILi32EEENSA_ILi128EEEEEENS_10bfloat16_tENS5_IJlSC_lEEESK_SL_NS4_8TiledMMAINS4_8MMA_AtomIJNS4_4SM904GMMA27MMA_64x32x16_F32BF16BF16_SSILNSP_5MajorE0ELSR_0ELNSP_7ScaleInE1ELSS_1EEEEEENS4_6LayoutISD_NS5_IJSC_NSA_ILi0EEESW_EEEEENS5_IJNS4_10UnderscoreESZ_SZ_EEEEENS4_13SM90_TMA_LOADENS4_14ComposedLayoutINS4_7SwizzleILi3ELi4ELi3EEENS4_18smem_ptr_flag_bitsILi16EEENSV_INS5_IJNSA_ILi8EEENSA_ILi64EEEEEENS5_IJS19_SC_EEEEEEEvNS4_8identityENS4_23SM90_TMA_LOAD_MULTICASTES1D_vS1E_EENS_8epilogue10collective6detail29Sm90TmaWarpSpecializedAdapterINS1I_15DefaultEpilogueISK_SL_SL_NS1H_6thread17LinearCombinationISK_Li1EffLNS1M_9ScaleType4KindE0ELNS_15FloatRoundStyleE2ESK_EENS1_15EpilogueDefaultEEEEEvvEEEEvNT_6ParamsE)
	.align		4
        /*000c*/ 	.word	index@(__assertfail)
	.align		4
        /*0010*/ 	.word	0x00000000
	.align		4
        /*0014*/ 	.word	0xfffffffe
	.align		4
        /*0018*/ 	.word	0x00000000
	.align		4
        /*001c*/ 	.word	0xfffffffd
	.align		4
        /*0020*/ 	.word	0x00000000
	.align		4
        /*0024*/ 	.word	0xfffffffc


//--------------------- .nv.constant4             --------------------------
	.section	.nv.constant4,"a",@progbits
	.align	8
	.align		8
.nv.constant4:
        /*0000*/ 	.dword	__assertfail
	.align		8
        /*0008*/ 	.dword	__unnamed_1
	.align		8
        /*0010*/ 	.dword	_ZN40_INTERNAL_d3dbfb06_4_k_cu_657c48b4_122934cuda3std3__45__cpo5beginE
	.align		8
        /*0018*/ 	.dword	_ZN40_INTERNAL_d3dbfb06_4_k_cu_657c48b4_122934cuda3std3__45__cpo3endE
	.align		8
        /*0020*/ 	.dword	_ZN40_INTERNAL_d3dbfb06_4_k_cu_657c48b4_122934cuda3std3__45__cpo6cbeginE
	.align		8
        /*0028*/ 	.dword	_ZN40_INTERNAL_d3dbfb06_4_k_cu_657c48b4_122934cuda3std3__45__cpo4cendE
	.align		8
        /*0030*/ 	.dword	_ZN40_INTERNAL_d3dbfb06_4_k_cu_657c48b4_122934cuda3std3__442_GLOBAL__N__d3dbfb06_4_k_cu_657c48b4_122936ignoreE
	.align		8
        /*0038*/ 	.dword	_ZN40_INTERNAL_d3dbfb06_4_k_cu_657c48b4_122934cuda3std3__419piecewise_constructE
	.align		8
        /*0040*/ 	.dword	_ZN40_INTERNAL_d3dbfb06_4_k_cu_657c48b4_122934cuda3std3__48in_placeE
	.align		8
        /*0048*/ 	.dword	_ZN40_INTERNAL_d3dbfb06_4_k_cu_657c48b4_122934cuda3std6ranges3__45__cpo4swapE
	.align		8
        /*0050*/ 	.dword	_ZN40_INTERNAL_d3dbfb06_4_k_cu_657c48b4_122934cuda3std6ranges3__45__cpo9iter_moveE
	.align		8
        /*0058*/ 	.dword	_ZN40_INTERNAL_d3dbfb06_4_k_cu_657c48b4_122934cute7productE
	.align		8
        /*0060*/ 	.dword	_ZN40_INTERNAL_d3dbfb06_4_k_cu_657c48b4_122934cute1_E
	.align		8
        /*0068*/ 	.dword	$str$22
	.align		8
        /*0070*/ 	.dword	$str$23


//--------------------- .text._ZN7cutlass13device_kernelINS_4gemm6kernel13GemmUniversalIN4cute5tupleIJiiiiEEENS1_10collective13CollectiveMmaINS1_34MainloopSm90TmaGmmaWarpSpecializedILi2ENS5_IJNS4_1CILi2EEENSA_ILi1EEESC_EEENS1_35KernelTmaWarpSpecializedCooperativeEEENS5_IJNSA_ILi384EEENSA_ILi32EEENSA_ILi128EEEEEENS_10bfloat16_tENS5_IJlSC_lEEESK_SL_NS4_8TiledMMAINS4_8MMA_AtomIJNS4_4SM904GMMA27MMA_64x32x16_F32BF16BF16_SSILNSP_5MajorE0ELSR_0ELNSP_7ScaleInE1ELSS_1EEEEEENS4_6LayoutISD_NS5_IJSC_NSA_ILi0EEESW_EEEEENS5_IJNS4_10UnderscoreESZ_SZ_EEEEENS4_13SM90_TMA_LOADENS4_14ComposedLayoutINS4_7SwizzleILi3ELi4ELi3EEENS4_18smem_ptr_flag_bitsILi16EEENSV_INS5_IJNSA_ILi8EEENSA_ILi64EEEEEENS5_IJS19_SC_EEEEEEEvNS4_8identityENS4_23SM90_TMA_LOAD_MULTICASTES1D_vS1E_EENS_8epilogue10collective6detail29Sm90TmaWarpSpecializedAdapterINS1I_15DefaultEpilogueISK_SL_SL_NS1H_6thread17LinearCombinationISK_Li1EffLNS1M_9ScaleType4KindE0ELNS_15FloatRoundStyleE2ESK_EENS1_15EpilogueDefaultEEEEEvvEEEEvNT_6ParamsE --------------------------
	.section	.text._ZN7cutlass13device_kernelINS_4gemm6kernel13GemmUniversalIN4cute5tupleIJiiiiEEENS1_10collective13CollectiveMmaINS1_34MainloopSm90TmaGmmaWarpSpecializedILi2ENS5_IJNS4_1CILi2EEENSA_ILi1EEESC_EEENS1_35KernelTmaWarpSpecializedCooperativeEEENS5_IJNSA_ILi384EEENSA_ILi32EEENSA_ILi128EEEEEENS_10bfloat16_tENS5_IJlSC_lEEESK_SL_NS4_8TiledMMAINS4_8MMA_AtomIJNS4_4SM904GMMA27MMA_64x32x16_F32BF16BF16_SSILNSP_5MajorE0ELSR_0ELNSP_7ScaleInE1ELSS_1EEEEEENS4_6LayoutISD_NS5_IJSC_NSA_ILi0EEESW_EEEEENS5_IJNS4_10UnderscoreESZ_SZ_EEEEENS4_13SM90_TMA_LOADENS4_14ComposedLayoutINS4_7SwizzleILi3ELi4ELi3EEENS4_18smem_ptr_flag_bitsILi16EEENSV_INS5_IJNSA_ILi8EEENSA_ILi64EEEEEENS5_IJS19_SC_EEEEEEEvNS4_8identityENS4_23SM90_TMA_LOAD_MULTICASTES1D_vS1E_EENS_8epilogue10collective6detail29Sm90TmaWarpSpecializedAdapterINS1I_15DefaultEpilogueISK_SL_SL_NS1H_6thread17LinearCombinationISK_Li1EffLNS1M_9ScaleType4KindE0ELNS_15FloatRoundStyleE2ESK_EENS1_15EpilogueDefaultEEEEEvvEEEEvNT_6ParamsE,"ax",@progbits
	.align	128
.text._ZN7cutlass13device_kernelINS_4gemm6kernel13GemmUniversalIN4cute5tupleIJiiiiEEENS1_10collective13CollectiveMmaINS1_34MainloopSm90TmaGmmaWarpSpecializedILi2ENS5_IJNS4_1CILi2EEENSA_ILi1EEESC_EEENS1_35KernelTmaWarpSpecializedCooperativeEEENS5_IJNSA_ILi384EEENSA_ILi32EEENSA_ILi128EEEEEENS_10bfloat16_tENS5_IJlSC_lEEESK_SL_NS4_8TiledMMAINS4_8MMA_AtomIJNS4_4SM904GMMA27MMA_64x32x16_F32BF16BF16_SSILNSP_5MajorE0ELSR_0ELNSP_7ScaleInE1ELSS_1EEEEEENS4_6LayoutISD_NS5_IJSC_NSA_ILi0EEESW_EEEEENS5_IJNS4_10UnderscoreESZ_SZ_EEEEENS4_13SM90_TMA_LOADENS4_14ComposedLayoutINS4_7SwizzleILi3ELi4ELi3EEENS4_18smem_ptr_flag_bitsILi16EEENSV_INS5_IJNSA_ILi8EEENSA_ILi64EEEEEENS5_IJS19_SC_EEEEEEEvNS4_8identityENS4_23SM90_TMA_LOAD_MULTICASTES1D_vS1E_EENS_8epilogue10collective6detail29Sm90TmaWarpSpecializedAdapterINS1I_15DefaultEpilogueISK_SL_SL_NS1H_6thread17LinearCombinationISK_Li1EffLNS1M_9ScaleType4KindE0ELNS_15FloatRoundStyleE2ESK_EENS1_15EpilogueDefaultEEEEEvvEEEEvNT_6ParamsE:
        .type           _ZN7cutlass13device_kernelINS_4gemm6kernel13GemmUniversalIN4cute5tupleIJiiiiEEENS1_10collective13CollectiveMmaINS1_34MainloopSm90TmaGmmaWarpSpecializedILi2ENS5_IJNS4_1CILi2EEENSA_ILi1EEESC_EEENS1_35KernelTmaWarpSpecializedCooperativeEEENS5_IJNSA_ILi384EEENSA_ILi32EEENSA_ILi128EEEEEENS_10bfloat16_tENS5_IJlSC_lEEESK_SL_NS4_8TiledMMAINS4_8MMA_AtomIJNS4_4SM904GMMA27MMA_64x32x16_F32BF16BF16_SSILNSP_5MajorE0ELSR_0ELNSP_7ScaleInE1ELSS_1EEEEEENS4_6LayoutISD_NS5_IJSC_NSA_ILi0EEESW_EEEEENS5_IJNS4_10UnderscoreESZ_SZ_EEEEENS4_13SM90_TMA_LOADENS4_14ComposedLayoutINS4_7SwizzleILi3ELi4ELi3EEENS4_18smem_ptr_flag_bitsILi16EEENSV_INS5_IJNSA_ILi8EEENSA_ILi64EEEEEENS5_IJS19_SC_EEEEEEEvNS4_8identityENS4_23SM90_TMA_LOAD_MULTICASTES1D_vS1E_EENS_8epilogue10collective6detail29Sm90TmaWarpSpecializedAdapterINS1I_15DefaultEpilogueISK_SL_SL_NS1H_6thread17LinearCombinationISK_Li1EffLNS1M_9ScaleType4KindE0ELNS_15FloatRoundStyleE2ESK_EENS1_15EpilogueDefaultEEEEEvvEEEEvNT_6ParamsE,@function
        .size           _ZN7cutlass13device_kernelINS_4gemm6kernel13GemmUniversalIN4cute5tupleIJiiiiEEENS1_10collective13CollectiveMmaINS1_34MainloopSm90TmaGmmaWarpSpecializedILi2ENS5_IJNS4_1CILi2EEENSA_ILi1EEESC_EEENS1_35KernelTmaWarpSpecializedCooperativeEEENS5_IJNSA_ILi384EEENSA_ILi32EEENSA_ILi128EEEEEENS_10bfloat16_tENS5_IJlSC_lEEESK_SL_NS4_8TiledMMAINS4_8MMA_AtomIJNS4_4SM904GMMA27MMA_64x32x16_F32BF16BF16_SSILNSP_5MajorE0ELSR_0ELNSP_7ScaleInE1ELSS_1EEEEEENS4_6LayoutISD_NS5_IJSC_NSA_ILi0EEESW_EEEEENS5_IJNS4_10UnderscoreESZ_SZ_EEEEENS4_13SM90_TMA_LOADENS4_14ComposedLayoutINS4_7SwizzleILi3ELi4ELi3EEENS4_18smem_ptr_flag_bitsILi16EEENSV_INS5_IJNSA_ILi8EEENSA_ILi64EEEEEENS5_IJS19_SC_EEEEEEEvNS4_8identityENS4_23SM90_TMA_LOAD_MULTICASTES1D_vS1E_EENS_8epilogue10collective6detail29Sm90TmaWarpSpecializedAdapterINS1I_15DefaultEpilogueISK_SL_SL_NS1H_6thread17LinearCombinationISK_Li1EffLNS1M_9ScaleType4KindE0ELNS_15FloatRoundStyleE2ESK_EENS1_15EpilogueDefaultEEEEEvvEEEEvNT_6ParamsE,(.L_x_145 - _ZN7cutlass13device_kernelINS_4gemm6kernel13GemmUniversalIN4cute5tupleIJiiiiEEENS1_10collective13CollectiveMmaINS1_34MainloopSm90TmaGmmaWarpSpecializedILi2ENS5_IJNS4_1CILi2EEENSA_ILi1EEESC_EEENS1_35KernelTmaWarpSpecializedCooperativeEEENS5_IJNSA_ILi384EEENSA_ILi32EEENSA_ILi128EEEEEENS_10bfloat16_tENS5_IJlSC_lEEESK_SL_NS4_8TiledMMAINS4_8MMA_AtomIJNS4_4SM904GMMA27MMA_64x32x16_F32BF16BF16_SSILNSP_5MajorE0ELSR_0ELNSP_7ScaleInE1ELSS_1EEEEEENS4_6LayoutISD_NS5_IJSC_NSA_ILi0EEESW_EEEEENS5_IJNS4_10UnderscoreESZ_SZ_EEEEENS4_13SM90_TMA_LOADENS4_14ComposedLayoutINS4_7SwizzleILi3ELi4ELi3EEENS4_18smem_ptr_flag_bitsILi16EEENSV_INS5_IJNSA_ILi8EEENSA_ILi64EEEEEENS5_IJS19_SC_EEEEEEEvNS4_8identityENS4_23SM90_TMA_LOAD_MULTICASTES1D_vS1E_EENS_8epilogue10collective6detail29Sm90TmaWarpSpecializedAdapterINS1I_15DefaultEpilogueISK_SL_SL_NS1H_6thread17LinearCombinationISK_Li1EffLNS1M_9ScaleType4KindE0ELNS_15FloatRoundStyleE2ESK_EENS1_15EpilogueDefaultEEEEEvvEEEEvNT_6ParamsE)
        .other          _ZN7cutlass13device_kernelINS_4gemm6kernel13GemmUniversalIN4cute5tupleIJiiiiEEENS1_10collective13CollectiveMmaINS1_34MainloopSm90TmaGmmaWarpSpecializedILi2ENS5_IJNS4_1CILi2EEENSA_ILi1EEESC_EEENS1_35KernelTmaWarpSpecializedCooperativeEEENS5_IJNSA_ILi384EEENSA_ILi32EEENSA_ILi128EEEEEENS_10bfloat16_tENS5_IJlSC_lEEESK_SL_NS4_8TiledMMAINS4_8MMA_AtomIJNS4_4SM904GMMA27MMA_64x32x16_F32BF16BF16_SSILNSP_5MajorE0ELSR_0ELNSP_7ScaleInE1ELSS_1EEEEEENS4_6LayoutISD_NS5_IJSC_NSA_ILi0EEESW_EEEEENS5_IJNS4_10UnderscoreESZ_SZ_EEEEENS4_13SM90_TMA_LOADENS4_14ComposedLayoutINS4_7SwizzleILi3ELi4ELi3EEENS4_18smem_ptr_flag_bitsILi16EEENSV_INS5_IJNSA_ILi8EEENSA_ILi64EEEEEENS5_IJS19_SC_EEEEEEEvNS4_8identityENS4_23SM90_TMA_LOAD_MULTICASTES1D_vS1E_EENS_8epilogue10collective6detail29Sm90TmaWarpSpecializedAdapterINS1I_15DefaultEpilogueISK_SL_SL_NS1H_6thread17LinearCombinationISK_Li1EffLNS1M_9ScaleType4KindE0ELNS_15FloatRoundStyleE2ESK_EENS1_15EpilogueDefaultEEEEEvvEEEEvNT_6ParamsE,@"STO_CUDA_ENTRY STV_DEFAULT"
_ZN7cutlass13device_kernelINS_4gemm6kernel13GemmUniversalIN4cute5tupleIJiiiiEEENS1_10collective13CollectiveMmaINS1_34MainloopSm90TmaGmmaWarpSpecializedILi2ENS5_IJNS4_1CILi2EEENSA_ILi1EEESC_EEENS1_35KernelTmaWarpSpecializedCooperativeEEENS5_IJNSA_ILi384EEENSA_ILi32EEENSA_ILi128EEEEEENS_10bfloat16_tENS5_IJlSC_lEEESK_SL_NS4_8TiledMMAINS4_8MMA_AtomIJNS4_4SM904GMMA27MMA_64x32x16_F32BF16BF16_SSILNSP_5MajorE0ELSR_0ELNSP_7ScaleInE1ELSS_1EEEEEENS4_6LayoutISD_NS5_IJSC_NSA_ILi0EEESW_EEEEENS5_IJNS4_10UnderscoreESZ_SZ_EEEEENS4_13SM90_TMA_LOADENS4_14ComposedLayoutINS4_7SwizzleILi3ELi4ELi3EEENS4_18smem_ptr_flag_bitsILi16EEENSV_INS5_IJNSA_ILi8EEENSA_ILi64EEEEEENS5_IJS19_SC_EEEEEEEvNS4_8identityENS4_23SM90_TMA_LOAD_MULTICASTES1D_vS1E_EENS_8epilogue10collective6detail29Sm90TmaWarpSpecializedAdapterINS1I_15DefaultEpilogueISK_SL_SL_NS1H_6thread17LinearCombinationISK_Li1EffLNS1M_9ScaleType4KindE0ELNS_15FloatRoundStyleE2ESK_EENS1_15EpilogueDefaultEEEEEvvEEEEvNT_6ParamsE:
[----:B------:R-:W0:Y:S01]  /*0000*/  LDC R1, c[0x0][0x28] ;  /* 0x00000a00ff017b82 */ /* 0x000e220000000800 */
[----:B------:R-:W1:Y:S01]  /*0010*/  S2R R18, SR_TID.X ;  /* 0x0000000000127919 */ /* 0x000e620000002100 */
[----:B------:R-:W-:Y:S01]  /*0020*/  ELECT P0, URZ, PT ;  /* 0x00000000003f782f */ /* 0x000fe20003800000 */
[----:B------:R-:W-:Y:S01]  /*0030*/  BSSY B0, `(.L_x_0) ;  /* 0x000000f000007945 */ /* 0x000fe20003800000 */
[--C-:B-1----:R-:W-:Y:S02]  /*0040*/  SHF.R.U32.HI R0, RZ, 0x5, R18.reuse ;  /* 0x00000005ff007819 */ /* 0x102fe40000011612 */
[----:B------:R-:W-:-:S03]  /*0050*/  SHF.R.U32.HI R3, RZ, 0x7, R18 ;  /* 0x00000007ff037819 */ /* 0x000fc60000011612 */
[----:B------:R-:W1:Y:S04]  /*0060*/  SHFL.IDX PT, R2, R0, RZ, 0x1f ;  /* 0x00001fff00027589 */ /* 0x000e6800000e0000 */
[----:B------:R2:W3:Y:S01]  /*0070*/  SHFL.IDX PT, R5, R3, RZ, 0x1f ;  /* 0x00001fff03057589 */ /* 0x0004e200000e0000 */
[----:B-1----:R-:W-:-:S13]  /*0080*/  ISETP.NE.OR P0, PT, R2, RZ, !P0 ;  /* 0x000000ff0200720c */ /* 0x002fda0004705670 */
[----:B0-23--:R-:W-:Y:S05]  /*0090*/  @P0 BRA `(.L_x_1) ;  /* 0x0000000000200947 */ /* 0x00dfea0003800000 */
[----:B------:R-:W-:Y:S02]  /*00a0*/  ULDC.64 UR4, c[0x0][0x198] ;  /* 0x0000660000047ab9 */ /* 0x000fe40000000a00 */
[----:B------:R-:W-:Y:S02]  /*00b0*/  UIADD3 UR6, UP0, UR4, 0xf0, URZ ;  /* 0x000000f004067890 */ /* 0x000fe4000ff1e03f */
[----:B------:R-:W-:Y:S02]  /*00c0*/  UIADD3 UR4, UP1, UR4, 0x1f0, URZ ;  /* 0x000001f004047890 */ /* 0x000fe4000ff3e03f */
[----:B------:R-:W-:Y:S02]  /*00d0*/  UIADD3.X UR7, URZ, UR5, URZ, UP0, !UPT ;  /* 0x000000053f077290 */ /* 0x000fe400087fe43f */
[----:B------:R-:W-:-:S07]  /*00e0*/  UIADD3.X UR5, URZ, UR5, URZ, UP1, !UPT ;  /* 0x000000053f057290 */ /* 0x000fce0008ffe43f */
[----:B------:R0:W-:Y:S02]  /*00f0*/  UTMACCTL.PF [UR6] ;  /* 0x00000000060079b9 */ /* 0x0001e40008040000 */
[----:B------:R0:W-:Y:S02]  /*0100*/  UTMACCTL.PF [UR4] ;  /* 0x00000000040079b9 */ /* 0x0001e40008040000 */
[----:B0-----:R-:W-:Y:S01]  /*0110*/  NOP ;  /* 0x0000000000007918 */ /* 0x001fe20000000000 */
.L_x_1:
[----:B------:R-:W-:Y:S05]  /*0120*/  BSYNC B0 ;  /* 0x0000000000007941 */ /* 0x000fea0003800000 */
.L_x_0:
[----:B------:R-:W0:Y:S02]  /*0130*/  SHFL.IDX PT, R3, R0, RZ, 0x1f ;  /* 0x00001fff00037589 */ /* 0x000e2400000e0000 */
[----:B0-----:R-:W-:-:S13]  /*0140*/  ISETP.NE.AND P0, PT, R3, RZ, PT ;  /* 0x000000ff0300720c */ /* 0x001fda0003f05270 */
[----:B------:R-:W-:Y:S05]  /*0150*/  @P0 BRA `(.L_x_2) ;  /* 0x0000000000480947 */ /* 0x000fea0003800000 */
[----:B------:R-:W0:Y:S01]  /*0160*/  S2UR UR8, SR_CgaCtaId ;  /* 0x00000000000879c3 */ /* 0x000e220000008800 */
[----:B------:R-:W-:Y:S01]  /*0170*/  UMOV UR4, 0x400 ;  /* 0x0000040000047882 */ /* 0x000fe20000000000 */
[----:B------:R-:W-:Y:S01]  /*0180*/  UMOV UR5, 0x1 ;  /* 0x0000000100057882 */ /* 0x000fe20000000000 */
[----:B------:R-:W-:Y:S01]  /*0190*/  UMOV UR6, 0x4 ;  /* 0x0000000400067882 */ /* 0x000fe20000000000 */
[----:B------:R-:W-:Y:S01]  /*01a0*/  ELECT P0, URZ, PT ;  /* 0x00000000003f782f */ /* 0x000fe20003800000 */
[----:B------:R-:W-:-:S04]  /*01b0*/  UIADD3 UR6, -UR6, 0x100000, URZ ;  /* 0x0010000006067890 */ /* 0x000fc8000fffe13f */
[----:B------:R-:W-:Y:S02]  /*01c0*/  USHF.L.U32 UR7, UR6, 0xb, URZ ;  /* 0x0000000b06077899 */ /* 0x000fe4000800063f */
[----:B------:R-:W-:Y:S02]  /*01d0*/  USHF.L.U32 UR6, UR6, 0x1, URZ ;  /* 0x0000000106067899 */ /* 0x000fe4000800063f */
[----:B0-----:R-:W-:Y:S02]  /*01e0*/  ULEA UR8, UR8, UR4, 0x18 ;  /* 0x0000000408087291 */ /* 0x001fe4000f8ec03f */
[----:B------:R-:W-:-:S04]  /*01f0*/  UIADD3 UR4, -UR5, 0x100000, URZ ;  /* 0x0010000005047890 */ /* 0x000fc8000fffe13f */
[----:B------:R-:W-:Y:S02]  /*0200*/  USHF.L.U32 UR5, UR4, 0xb, URZ ;  /* 0x0000000b04057899 */ /* 0x000fe4000800063f */
[----:B------:R-:W-:Y:S01]  /*0210*/  USHF.L.U32 UR4, UR4, 0x1, URZ ;  /* 0x0000000104047899 */ /* 0x000fe2000800063f */
[----:B------:R-:W0:Y:S11]  /*0220*/  FENCE.VIEW.ASYNC.S ;  /* 0x00000000000073c6 */ /* 0x000e360000000000 */
[----:B0-----:R0:W1:Y:S01]  /*0230*/  SYNCS.EXCH.64 URZ, [UR8], UR4 ;  /* 0x00000004083f75b2 */ /* 0x0010620008000100 */
[----:B------:R0:W2:Y:S01]  /*0240*/  SYNCS.EXCH.64 URZ, [UR8+0x10], UR6 ;  /* 0x00001006083f75b2 */ /* 0x0000a20008000100 */
[----:B------:R0:W3:Y:S01]  /*0250*/  SYNCS.EXCH.64 URZ, [UR8+0x8], UR4 ;  /* 0x00000804083f75b2 */ /* 0x0000e20008000100 */
[----:B------:R0:W4:Y:S01]  /*0260*/  SYNCS.EXCH.64 URZ, [UR8+0x18], UR6 ;  /* 0x00001806083f75b2 */ /* 0x0001220008000100 */
[----:B------:R-:W-:Y:S01]  /*0270*/  NOP ;  /* 0x0000000000007918 */ /* 0x000fe20000000000 */
.L_x_2:
[----:B------:R-:W-:Y:S01]  /*0280*/  SHF.R.S32.HI R7, RZ, 0x1f, R18 ;  /* 0x0000001fff077819 */ /* 0x000fe20000011412 */
[----:B------:R-:W5:Y:S01]  /*0290*/  SHFL.IDX PT, R0, R0, RZ, 0x1f ;  /* 0x00001fff00007589 */ /* 0x000f6200000e0000 */
[----:B0-----:R-:W0:Y:S01]  /*02a0*/  S2UR UR8, SR_CTAID.X ;  /* 0x00000000000879c3 */ /* 0x001e220000002500 */
[----:B------:R-:W-:Y:S02]  /*02b0*/  ELECT P0, URZ, PT ;  /* 0x00000000003f782f */ /* 0x000fe40003800000 */
[----:B------:R-:W-:Y:S01]  /*02c0*/  LEA.HI R7, R7, R18, RZ, 0x7 ;  /* 0x0000001207077211 */ /* 0x000fe200078f38ff */
[----:B------:R-:W1:Y:S01]  /*02d0*/  S2R R4, SR_CTAID.Y ;  /* 0x0000000000047919 */ /* 0x000e620000002600 */
[----:B------:R-:W-:Y:S01]  /*02e0*/  SHF.R.S32.HI R8, RZ, 0x1f, R3 ;  /* 0x0000001fff087819 */ /* 0x000fe20000011403 */
[----:B------:R-:W-:Y:S01]  /*02f0*/  ULDC UR4, c[0x0][0x150] ;  /* 0x0000540000047ab9 */ /* 0x000fe20000000800 */
[----:B------:R-:W-:Y:S01]  /*0300*/  LOP3.LUT R7, R7, 0xffffff80, RZ, 0xc0, !PT ;  /* 0xffffff8007077812 */ /* 0x000fe200078ec0ff */
[----:B------:R-:W-:Y:S01]  /*0310*/  NOP ;  /* 0x0000000000007918 */ /* 0x000fe20000000000 */
[----:B------:R-:W-:Y:S01]  /*0320*/  LEA.HI R8, R8, R3, RZ, 0x2 ;  /* 0x0000000308087211 */ /* 0x000fe200078f10ff */
[----:B------:R-:W2:Y:S01]  /*0330*/  LDC R10, c[0x0][0x144] ;  /* 0x00005100ff0a7b82 */ /* 0x000ea20000000800 */
[----:B------:R-:W-:Y:S01]  /*0340*/  NOP ;  /* 0x0000000000007918 */ /* 0x000fe20000000000 */
[----:B------:R-:W-:Y:S01]  /*0350*/  IMAD.IADD R6, R18, 0x1, -R7 ;  /* 0x0000000112067824 */ /* 0x000fe200078e0a07 */
[----:B------:R-:W-:Y:S01]  /*0360*/  LOP3.LUT R8, R8, 0x3ffffffc, RZ, 0xc0, !PT ;  /* 0x3ffffffc08087812 */ /* 0x000fe200078ec0ff */
[----:B------:R-:W-:Y:S01]  /*0370*/  IMAD.MOV.U32 R23, RZ, RZ, 0x1 ;  /* 0x00000001ff177424 */ /* 0x000fe200078e00ff */
[----:B------:R-:W-:-:S02]  /*0380*/  ISETP.NE.AND P3, PT, R5, RZ, PT ;  /* 0x000000ff0500720c */ /* 0x000fc40003f65270 */
[----:B------:R-:W-:Y:S01]  /*0390*/  SHF.R.S32.HI R7, RZ, 0x1f, R6 ;  /* 0x0000001fff077819 */ /* 0x000fe20000011406 */
[----:B------:R-:W-:Y:S01]  /*03a0*/  IMAD.IADD R8, R3, 0x1, -R8 ;  /* 0x0000000103087824 */ /* 0x000fe200078e0a08 */
[----:B------:R-:W3:Y:S02]  /*03b0*/  LDC R13, c[0x0][0x140] ;  /* 0x00005000ff0d7b82 */ /* 0x000ee40000000800 */
[----:B------:R-:W-:Y:S02]  /*03c0*/  LEA.HI R7, R7, R6, RZ, 0x3 ;  /* 0x0000000607077211 */ /* 0x000fe400078f18ff */
[----:B-----5:R-:W-:Y:S02]  /*03d0*/  ISETP.NE.OR P0, PT, R0, RZ, !P0 ;  /* 0x000000ff0000720c */ /* 0x020fe40004705670 */
[--C-:B------:R-:W-:Y:S02]  /*03e0*/  SHF.R.S32.HI R0, RZ, 0x3, R7.reuse ;  /* 0x00000003ff007819 */ /* 0x100fe40000011407 */
[----:B------:R-:W-:-:S02]  /*03f0*/  SHF.R.S32.HI R7, RZ, 0x1f, R7 ;  /* 0x0000001fff077819 */ /* 0x000fc40000011407 */
[----:B0-----:R-:W-:Y:S02]  /*0400*/  I2FP.F32.U32 R9, UR8 ;  /* 0x0000000800097c45 */ /* 0x001fe40008201000 */
[----:B------:R-:W-:-:S03]  /*0410*/  LEA.HI R7, R7, R0, RZ, 0x2 ;  /* 0x0000000007077211 */ /* 0x000fc600078f10ff */
[----:B------:R-:W-:Y:S01]  /*0420*/  FMUL R9, R9, UR4 ;  /* 0x0000000409097c20 */ /* 0x000fe20008400000 */
[----:B------:R-:W-:Y:S01]  /*0430*/  LOP3.LUT R7, R7, 0xfffffffc, RZ, 0xc0, !PT ;  /* 0xfffffffc07077812 */ /* 0x000fe200078ec0ff */
[----:B------:R-:W-:Y:S01]  /*0440*/  VOTEU.ALL UP0, P0 ;  /* 0x00000000003f7886 */ /* 0x000fe20000000000 */
[----:B-1----:R-:W-:Y:S01]  /*0450*/  I2FP.F32.U32 R3, R4 ;  /* 0x0000000400037245 */ /* 0x002fe20000201000 */
[----:B------:R-:W-:Y:S01]  /*0460*/  ULDC UR4, c[0x0][0x154] ;  /* 0x0000550000047ab9 */ /* 0x000fe20000000800 */
[----:B------:R-:W-:Y:S01]  /*0470*/  VOTEU.ALL UP1, P0 ;  /* 0x00000000003f7886 */ /* 0x000fe20000020000 */
[----:B------:R-:W0:Y:S01]  /*0480*/  F2I.U32.TRUNC.NTZ R9, R9 ;  /* 0x0000000900097305 */ /* 0x000e22000020f000 */
[----:B------:R-:W-:Y:S01]  /*0490*/  IMAD.IADD R7, R0, 0x1, -R7 ;  /* 0x0000000100077824 */ /* 0x000fe200078e0a07 */
[----:B------:R-:W1:Y:S01]  /*04a0*/  @!UP0 S2UR UR7, SR_CgaCtaId ;  /* 0x00000000000789c3 */ /* 0x000e620000008800 */
[----:B------:R-:W-:Y:S01]  /*04b0*/  FMUL R12, R3, UR4 ;  /* 0x00000004030c7c20 */ /* 0x000fe20008400000 */
[----:B------:R-:W-:Y:S01]  /*04c0*/  UMOV UR4, 0x20 ;  /* 0x0000002000047882 */ /* 0x000fe20000000000 */
[----:B------:R-:W-:Y:S01]  /*04d0*/  IMAD R8, R8, 0x4, R7 ;  /* 0x0000000408087824 */ /* 0x000fe200078e0207 */
[----:B------:R-:W-:Y:S01]  /*04e0*/  @!UP0 UMOV UR6, 0x400 ;  /* 0x0000040000068882 */ /* 0x000fe20000000000 */
[----:B------:R-:W-:-:S04]  /*04f0*/  @!UP0 UIADD3 UR4, -UR4, 0x100000, URZ ;  /* 0x0010000004048890 */ /* 0x000fc8000fffe13f */
[----:B------:R-:W-:Y:S02]  /*0500*/  @!UP0 USHF.L.U32 UR5, UR4, 0xb, URZ ;  /* 0x0000000b04058899 */ /* 0x000fe4000800063f */
[----:B------:R-:W-:Y:S01]  /*0510*/  @!UP0 USHF.L.U32 UR4, UR4, 0x1, URZ ;  /* 0x0000000104048899 */ /* 0x000fe2000800063f */
[----:B---3--:R-:W-:Y:S01]  /*0520*/  ISETP.EQ.U32.AND P2, PT, R13, 0x1, PT ;  /* 0x000000010d00780c */ /* 0x008fe20003f42070 */
[----:B------:R-:W3:Y:S01]  /*0530*/  F2I.U32.TRUNC.NTZ R12, R12 ;  /* 0x0000000c000c7305 */ /* 0x000ee2000020f000 */
[----:B------:R-:W-:Y:S01]  /*0540*/  LEA.HI R0, R8, R8, RZ, 0x1 ;  /* 0x0000000808007211 */ /* 0x000fe200078f08ff */
[----:B------:R-:W5:Y:S03]  /*0550*/  LDC R7, c[0x0][0x148] ;  /* 0x00005200ff077b82 */ /* 0x000f660000000800 */
[----:B------:R-:W-:Y:S01]  /*0560*/  LOP3.LUT R11, R0, 0xfffffffe, RZ, 0xc0, !PT ;  /* 0xfffffffe000b7812 */ /* 0x000fe200078ec0ff */
[----:B0-----:R-:W-:Y:S01]  /*0570*/  IMAD.MOV R15, RZ, RZ, -R9 ;  /* 0x000000ffff0f7224 */ /* 0x001fe200078e0a09 */
[----:B------:R-:W-:-:S03]  /*0580*/  SHF.R.S32.HI R9, RZ, 0x1f, R2 ;  /* 0x0000001fff097819 */ /* 0x000fc60000011402 */
[----:B--2---:R-:W-:Y:S01]  /*0590*/  IMAD R3, R10, R15, UR8 ;  /* 0x000000080a037e24 */ /* 0x004fe2000f8e020f */
[----:B------:R-:W-:Y:S01]  /*05a0*/  LEA.HI R9, R9, R2, RZ, 0x2 ;  /* 0x0000000209097211 */ /* 0x000fe200078f10ff */
[C---:B------:R-:W-:Y:S02]  /*05b0*/  IMAD.IADD R0, R8.reuse, 0x1, -R11 ;  /* 0x0000000108007824 */ /* 0x040fe400078e0a0b */
[----:B------:R-:W-:Y:S01]  /*05c0*/  IMAD.SHL.U32 R11, R8, 0x4, RZ ;  /* 0x00000004080b7824 */ /* 0x000fe200078e00ff */
[----:B------:R-:W-:Y:S01]  /*05d0*/  LOP3.LUT R9, R9, 0xfffffffc, RZ, 0xc0, !PT ;  /* 0xfffffffc09097812 */ /* 0x000fe200078ec0ff */
[----:B---3--:R-:W-:Y:S01]  /*05e0*/  IMAD.MOV R24, RZ, RZ, -R12 ;  /* 0x000000ffff187224 */ /* 0x008fe200078e0a0c */
[----:B------:R-:W-:Y:S01]  /*05f0*/  ISETP.NE.AND P4, PT, R0, R3, PT ;  /* 0x000000030000720c */ /* 0x000fe20003f85270 */
[----:B-1----:R-:W-:Y:S01]  /*0600*/  @!UP0 ULEA UR6, UR7, UR6, 0x18 ;  /* 0x0000000607068291 */ /* 0x002fe2000f8ec03f */
[----:B------:R-:W-:Y:S01]  /*0610*/  LOP3.LUT R22, R8, 0xc, R11, 0x78, !PT ;  /* 0x0000000c08167812 */ /* 0x000fe200078e780b */
[----:B------:R-:W-:Y:S01]  /*0620*/  IMAD.IADD R0, R2, 0x1, -R9 ;  /* 0x0000000102007824 */ /* 0x000fe200078e0a09 */
[----:B------:R-:W-:Y:S01]  /*0630*/  VOTEU.ALL UP0, P0 ;  /* 0x00000000003f7886 */ /* 0x000fe20000000000 */
[----:B------:R-:W-:Y:S01]  /*0640*/  LOP3.LUT P0, RZ, R6, 0x7, RZ, 0xc0, !PT ;  /* 0x0000000706ff7812 */ /* 0x000fe2000780c0ff */
[----:B------:R-:W-:-:S02]  /*0650*/  VIADD R6, R5, 0xffffffff ;  /* 0xffffffff05067836 */ /* 0x000fc40000000000 */
[----:B------:R-:W-:Y:S01]  /*0660*/  ISETP.NE.AND P1, PT, R0, 0x3, PT ;  /* 0x000000030000780c */ /* 0x000fe20003f25270 */
[----:B-----5:R-:W-:Y:S01]  /*0670*/  IMAD R9, R7, R24, R4 ;  /* 0x0000001807097224 */ /* 0x020fe200078e0204 */
[----:B------:R-:W-:Y:S02]  /*0680*/  ISETP.LT.U32.AND P0, PT, R22, 0x2, !P0 ;  /* 0x000000021600780c */ /* 0x000fe40004701070 */
[----:B------:R-:W-:Y:S01]  /*0690*/  ISETP.EQ.OR P1, PT, R0, RZ, !P1 ;  /* 0x000000ff0000720c */ /* 0x000fe20004f22670 */
[----:B------:R-:W0:Y:S02]  /*06a0*/  FENCE.VIEW.ASYNC.S ;  /* 0x00000000000073c6 */ /* 0x000e240000000000 */
[----:B0-----:R0:W1:Y:S01]  /*06b0*/  @!UP0 SYNCS.EXCH.64 URZ, [UR6+0x30], UR4 ;  /* 0x00003004063f85b2 */ /* 0x0010620008000100 */
[----:B------:R-:W-:Y:S02]  /*06c0*/  @P4 LEA.HI R2, R22, R22, RZ, 0x1 ;  /* 0x0000001616024211 */ /* 0x000fe400078f08ff */
[----:B------:R-:W-:-:S02]  /*06d0*/  ISETP.EQ.AND P1, PT, R5, RZ, P1 ;  /* 0x000000ff0500720c */ /* 0x000fc40000f22270 */
[----:B------:R-:W-:Y:S02]  /*06e0*/  @P4 SHF.R.S32.HI R2, RZ, 0x1, R2 ;  /* 0x00000001ff024819 */ /* 0x000fe40000011402 */
[----:B------:R-:W-:Y:S02]  /*06f0*/  ISETP.GE.U32.AND P6, PT, R6, 0x2, PT ;  /* 0x000000020600780c */ /* 0x000fe40003fc6070 */
[----:B------:R-:W-:Y:S02]  /*0700*/  @P4 ISETP.NE.AND P5, PT, R2, R9, PT ;  /* 0x000000090200420c */ /* 0x000fe40003fa5270 */
[----:B------:R-:W-:Y:S02]  /*0710*/  SEL R2, RZ, 0x1, !P0 ;  /* 0x00000001ff027807 */ /* 0x000fe40004000000 */
[----:B------:R-:W-:Y:S02]  /*0720*/  @P4 SEL R23, RZ, 0x1, P5 ;  /* 0x00000001ff174807 */ /* 0x000fe40002800000 */
[----:B------:R-:W-:Y:S01]  /*0730*/  SEL R19, RZ, 0x1, !P1 ;  /* 0x00000001ff137807 */ /* 0x000fe20004800000 */
[----:B------:R0:W2:Y:S01]  /*0740*/  @!UP1 SYNCS.EXCH.64 URZ, [UR6+0x38], UR4 ;  /* 0x00003804063f95b2 */ /* 0x0000a20008000100 */
[----:B------:R-:W-:Y:S01]  /*0750*/  LOP3.LUT R23, R23, R2, RZ, 0xc0, !PT ;  /* 0x0000000217177212 */ /* 0x000fe200078ec0ff */
[----:B------:R-:W-:Y:S01]  /*0760*/  NOP ;  /* 0x0000000000007918 */ /* 0x000fe20000000000 */
[----:B------:R-:W-:Y:S01]  /*0770*/  SEL R19, R19, 0x2, P6 ;  /* 0x0000000213137807 */ /* 0x000fe20003000000 */
[----:B------:R-:W-:Y:S06]  /*0780*/  @!P2 BRA `(.L_x_3) ;  /* 0x000000000008a947 */ /* 0x000fec0003800000 */
[----:B-12-4-:R-:W-:Y:S01]  /*0790*/  UCGABAR_ARV ;  /* 0x00000000000079c7 */ /* 0x016fe20008000000 */
[----:B------:R-:W-:Y:S05]  /*07a0*/  BRA `(.L_x_4) ;  /* 0x0000000000047947 */ /* 0x000fea0003800000 */
.L_x_3:
[----:B-12-4-:R-:W-:Y:S01]  /*07b0*/  NOP ;  /* 0x0000000000007918 */ /* 0x016fe20000000000 */
.L_x_4:
[----:B------:R-:W1:Y:S01]  /*07c0*/  LDC R2, c[0x0][0x65c] ;  /* 0x00019700ff027b82 */ /* 0x000e620000000800 */
[----:B------:R-:W-:Y:S02]  /*07d0*/  IMAD.U32 R8, RZ, RZ, UR8 ;  /* 0x00000008ff087e24 */ /* 0x000fe4000f8e00ff */
[----:B------:R-:W-:Y:S01]  /*07e0*/  IMAD.MOV.U32 R9, RZ, RZ, RZ ;  /* 0x000000ffff097224 */ /* 0x000fe200078e00ff */
[----:B-1----:R-:W-:-:S04]  /*07f0*/  ISETP.NE.AND P1, PT, R2, 0x1, PT ;  /* 0x000000010200780c */ /* 0x002fc80003f25270 */
[----:B------:R-:W-:-:S09]  /*0800*/  P2R R5, PR, RZ, 0x2 ;  /* 0x00000002ff057803 */ /* 0x000fd20000000000 */
[----:B------:R-:W1:Y:S01]  /*0810*/  @P1 LDC R17, c[0x0][0x10] ;  /* 0x00000400ff111b82 */ /* 0x000e620000000800 */
[----:B------:R-:W-:Y:S02]  /*0820*/  @P1 IMAD.MOV.U32 R5, RZ, RZ, RZ ;  /* 0x000000ffff051224 */ /* 0x000fe400078e00ff */
[----:B------:R-:W-:-:S05]  /*0830*/  @P1 IMAD.MOV.U32 R13, RZ, RZ, RZ ;  /* 0x000000ffff0d1224 */ /* 0x000fca00078e00ff */
[----:B------:R-:W2:Y:S01]  /*0840*/  @!P1 LDC R11, c[0x0][0xc] ;  /* 0x00000300ff0b9b82 */ /* 0x000ea20000000800 */
[----:B-1----:R-:W-:-:S04]  /*0850*/  @P1 IMAD.WIDE.U32 R16, R17, UR8, R4 ;  /* 0x0000000811101c25 */ /* 0x002fc8000f8e0004 */
[----:B------:R-:W-:Y:S02]  /*0860*/  @P1 IMAD.IADD R17, R17, 0x1, R13 ;  /* 0x0000000111111824 */ /* 0x000fe400078e020d */
[----:B--2---:R-:W-:-:S04]  /*0870*/  @!P1 IMAD.WIDE.U32 R8, R4, R11, R8 ;  /* 0x0000000b04089225 */ /* 0x004fc800078e0008 */
[----:B------:R-:W-:Y:S02]  /*0880*/  @!P1 IMAD.MOV.U32 R16, RZ, RZ, R8 ;  /* 0x000000ffff109224 */ /* 0x000fe400078e0008 */
[----:B------:R-:W-:Y:S01]  /*0890*/  @!P1 IMAD.MOV.U32 R17, RZ, RZ, R9 ;  /* 0x000000ffff119224 */ /* 0x000fe200078e0009 */
[----:B------:R-:W-:Y:S06]  /*08a0*/  @!P2 BRA `(.L_x_5) ;  /* 0x00000000000ca947 */ /* 0x000fec0003800000 */
[----:B------:R-:W-:Y:S01]  /*08b0*/  UCGABAR_WAIT ;  /* 0x0000000000007dc7 */ /* 0x000fe20008000000 */
[----:B------:R-:W-:Y:S01]  /*08c0*/  CCTL.IVALL ;  /* 0x00000000ff00798f */ /* 0x000fe20002000000 */
[----:B------:R-:W-:Y:S05]  /*08d0*/  BRA `(.L_x_6) ;  /* 0x0000000000047947 */ /* 0x000fea0003800000 */
.L_x_5:
[----:B------:R-:W-:Y:S06]  /*08e0*/  BAR.SYNC.DEFER_BLOCKING 0x0 ;  /* 0x0000000000007b1d */ /* 0x000fec0000010000 */
.L_x_6:
[----:B------:R-:W-:Y:S05]  /*08f0*/  @!P3 BRA `(.L_x_7) ;  /* 0x000000680010b947 */ /* 0x000fea0003800000 */
[----:B------:R-:W-:-:S13]  /*0900*/  ISETP.GT.U32.AND P0, PT, R6, 0x1, PT ;  /* 0x000000010600780c */ /* 0x000fda0003f04070 */
[----:B0-----:R-:W-:Y:S05]  /*0910*/  @P0 EXIT ;  /* 0x000000000000094d */ /* 0x001fea0003800000 */
[----:B------:R-:W-:Y:S01]  /*0920*/  ULDC.64 UR4, c[0x0][0x650] ;  /* 0x0001940000047ab9 */ /* 0x000fe20000000a00 */
[----:B------:R-:W-:Y:S01]  /*0930*/  PRMT R0, RZ, 0x7610, R0 ;  /* 0x00007610ff007816 */ /* 0x000fe20000000000 */
[----:B------:R-:W-:Y:S01]  /*0940*/  IMAD.MOV.U32 R74, RZ, RZ, -0x1 ;  /* 0xffffffffff4a7424 */ /* 0x000fe200078e00ff */
[----:B------:R-:W-:Y:S01]  /*0950*/  ISETP.GE.U32.AND P0, PT, R16, UR4, PT ;  /* 0x0000000410007c0c */ /* 0x000fe2000bf06070 */
[----:B------:R-:W-:Y:S02]  /*0960*/  IMAD.MOV.U32 R76, RZ, RZ, -0x1 ;  /* 0xffffffffff4c7424 */ /* 0x000fe400078e00ff */
[----:B------:R-:W-:Y:S01]  /*0970*/  IMAD.MOV.U32 R75, RZ, RZ, -0x1 ;  /* 0xffffffffff4b7424 */ /* 0x000fe200078e00ff */
[----:B------:R-:W-:-:S13]  /*0980*/  ISETP.GE.U32.AND.EX P0, PT, R17, UR5, PT, P0 ;  /* 0x0000000511007c0c */ /* 0x000fda000bf06100 */
[----:B------:R-:W-:Y:S05]  /*0990*/  @P0 BRA `(.L_x_8) ;  /* 0x0000000400280947 */ /* 0x000fea0003800000 */
[----:B------:R-:W0:Y:S01]  /*09a0*/  LDC.64 R20, c[0x0][0x628] ;  /* 0x00018a00ff147b82 */ /* 0x000e220000000a00 */
[----:B------:R-:W-:Y:S02]  /*09b0*/  IMAD.MOV.U32 R8, RZ, RZ, R16 ;  /* 0x000000ffff087224 */ /* 0x000fe400078e0010 */
[----:B------:R-:W-:-:S05]  /*09c0*/  IMAD.MOV.U32 R9, RZ, RZ, R17 ;  /* 0x000000ffff097224 */ /* 0x000fca00078e0011 */
[----:B------:R-:W1:Y:S08]  /*09d0*/  LDC R0, c[0x0][0x630] ;  /* 0x00018c00ff007b82 */ /* 0x000e700000000800 */
[----:B------:R-:W2:Y:S01]  /*09e0*/  LDC.64 R26, c[0x0][0x620] ;  /* 0x00018800ff1a7b82 */ /* 0x000ea20000000a00 */
[----:B0-----:R-:W-:-:S04]  /*09f0*/  ISETP.NE.U32.AND P0, PT, R20, RZ, PT ;  /* 0x000000ff1400720c */ /* 0x001fc80003f05070 */
[----:B------:R-:W-:-:S13]  /*0a00*/  ISETP.NE.AND.EX P0, PT, R21, RZ, PT, P0 ;  /* 0x000000ff1500720c */ /* 0x000fda0003f05300 */
[----:B-12---:R-:W-:Y:S05]  /*0a10*/  @!P0 BRA `(.L_x_9) ;  /* 0x0000000000288947 */ /* 0x006fea0003800000 */
[----:B------:R-:W0:Y:S02]  /*0a20*/  LDC R13, c[0x0][0x634] ;  /* 0x00018d00ff0d7b82 */ /* 0x000e240000000800 */
[----:B0-----:R-:W-:-:S05]  /*0a30*/  IADD3 R13, P0, R16, R13, RZ ;  /* 0x0000000d100d7210 */ /* 0x001fca0007f1e0ff */
[----:B------:R-:W-:-:S04]  /*0a40*/  IMAD.X R15, RZ, RZ, R17, P0 ;  /* 0x000000ffff0f7224 */ /* 0x000fc800000e0611 */
[----:B------:R-:W-:-:S04]  /*0a50*/  IMAD.WIDE.U32 R8, R15, R20, RZ ;  /* 0x000000140f087225 */ /* 0x000fc800078e00ff */
[----:B------:R-:W-:-:S04]  /*0a60*/  IMAD.WIDE.U32 R10, P0, R13, R21, R8 ;  /* 0x000000150d0a7225 */ /* 0x000fc80007800008 */
[----:B------:R-:W-:-:S04]  /*0a70*/  IMAD.WIDE.U32 R8, R13, R20, RZ ;  /* 0x000000140d087225 */ /* 0x000fc800078e00ff */
[----:B------:R-:W-:Y:S01]  /*0a80*/  IMAD.X R13, RZ, RZ, RZ, P0 ;  /* 0x000000ffff0d7224 */ /* 0x000fe200000e06ff */
[----:B------:R-:W-:Y:S01]  /*0a90*/  IADD3 RZ, P0, R9, R10, RZ ;  /* 0x0000000a09ff7210 */ /* 0x000fe20007f1e0ff */
[----:B------:R-:W-:-:S04]  /*0aa0*/  IMAD.MOV.U32 R12, RZ, RZ, R11 ;  /* 0x000000ffff0c7224 */ /* 0x000fc800078e000b */
[----:B------:R-:W-:-:S08]  /*0ab0*/  IMAD.WIDE.U32.X R8, R15, R21, R12, P0 ;  /* 0x000000150f087225 */ /* 0x000fd000000e040c */
.L_x_9:
[----:B------:R-:W0:Y:S01]  /*0ac0*/  LDC.64 R20, c[0x0][0x640] ;  /* 0x00019000ff147b82 */ /* 0x000e220000000a00 */
[--C-:B------:R-:W-:Y:S01]  /*0ad0*/  SHF.R.U64 R75, R8, R0, R9.reuse ;  /* 0x00000000084b7219 */ /* 0x100fe20000001209 */
[----:B------:R-:W-:Y:S01]  /*0ae0*/  IMAD R28, R7, R24, R4 ;  /* 0x00000018071c7224 */ /* 0x000fe200078e0204 */
[----:B------:R-:W-:Y:S01]  /*0af0*/  SHF.R.U32.HI R0, RZ, R0, R9 ;  /* 0x00000000ff007219 */ /* 0x000fe20000011609 */
[----:B------:R-:W-:Y:S01]  /*0b00*/  IMAD.MOV.U32 R25, RZ, RZ, 0x1 ;  /* 0x00000001ff197424 */ /* 0x000fe200078e00ff */
[----:B------:R-:W-:-:S03]  /*0b10*/  IADD3 R5, P0, RZ, -R75, RZ ;  /* 0x8000004bff057210 */ /* 0x000fc60007f1e0ff */
[----:B------:R-:W1:Y:S02]  /*0b20*/  LDC R6, c[0x0][0x618] ;  /* 0x00018600ff067b82 */ /* 0x000e640000000800 */
[----:B------:R-:W-:-:S04]  /*0b30*/  IMAD.X R9, RZ, RZ, ~R0, P0 ;  /* 0x000000ffff097224 */ /* 0x000fc800000e0e00 */
[-C--:B------:R-:W-:Y:S02]  /*0b40*/  IMAD R0, R9, R26.reuse, RZ ;  /* 0x0000001a09007224 */ /* 0x080fe400078e02ff */
[----:B------:R-:W2:Y:S01]  /*0b50*/  LDC R11, c[0x0][0x608] ;  /* 0x00018200ff0b7b82 */ /* 0x000ea20000000800 */
[----:B------:R-:W-:-:S04]  /*0b60*/  IMAD.WIDE.U32 R8, R5, R26, R16 ;  /* 0x0000001a05087225 */ /* 0x000fc800078e0010 */
[----:B------:R-:W-:-:S03]  /*0b70*/  IMAD R5, R5, R27, R0 ;  /* 0x0000001b05057224 */ /* 0x000fc600078e0200 */
[----:B------:R-:W3:Y:S01]  /*0b80*/  LDC R12, c[0x0][0x658] ;  /* 0x00019600ff0c7b82 */ /* 0x000ee20000000800 */
[----:B0-----:R-:W-:Y:S01]  /*0b90*/  ISETP.NE.U32.AND P0, PT, R20, RZ, PT ;  /* 0x000000ff1400720c */ /* 0x001fe20003f05070 */
[----:B------:R-:W-:Y:S02]  /*0ba0*/  IMAD.IADD R5, R9, 0x1, R5 ;  /* 0x0000000109057824 */ /* 0x000fe400078e0205 */
[----:B------:R-:W-:Y:S01]  /*0bb0*/  IMAD.MOV.U32 R9, RZ, RZ, -0x1 ;  /* 0xffffffffff097424 */ /* 0x000fe200078e00ff */
[----:B------:R-:W-:-:S03]  /*0bc0*/  ISETP.NE.AND.EX P0, PT, R21, RZ, PT, P0 ;  /* 0x000000ff1500720c */ /* 0x000fc60003f05300 */
[----:B------:R-:W0:Y:S01]  /*0bd0*/  LDC R15, c[0x0][0x600] ;  /* 0x00018000ff0f7b82 */ /* 0x000e220000000800 */
[-CC-:B-1----:R-:W-:Y:S02]  /*0be0*/  SHF.R.U64 R13, R8, R6.reuse, R5.reuse ;  /* 0x00000006080d7219 */ /* 0x182fe40000001205 */
[----:B------:R-:W-:-:S05]  /*0bf0*/  SHF.R.U32.HI R0, RZ, R6, R5 ;  /* 0x00000006ff007219 */ /* 0x000fca0000011605 */
[----:B------:R-:W1:Y:S01]  /*0c00*/  LDC R14, c[0x0][0x648] ;  /* 0x00019200ff0e7b82 */ /* 0x000e620000000800 */
[-CC-:B--2---:R-:W-:Y:S02]  /*0c10*/  SHF.R.U64 R29, R13, R11.reuse, R0.reuse ;  /* 0x0000000b0d1d7219 */ /* 0x184fe40000001200 */
[----:B------:R-:W-:-:S05]  /*0c20*/  SHF.R.U32.HI R5, RZ, R11, R0 ;  /* 0x0000000bff057219 */ /* 0x000fca0000011600 */
[----:B------:R-:W2:Y:S01]  /*0c30*/  LDC R26, c[0x0][0x638] ;  /* 0x00018e00ff1a7b82 */ /* 0x000ea20000000800 */
[-CC-:B---3--:R-:W-:Y:S02]  /*0c40*/  SHF.R.U64 R24, R29, R12.reuse, R5.reuse ;  /* 0x0000000c1d187219 */ /* 0x188fe40000001205 */
[-C--:B------:R-:W-:Y:S02]  /*0c50*/  SHF.L.U32 R0, R9, R12.reuse, RZ ;  /* 0x0000000c09007219 */ /* 0x080fe400000006ff */
[----:B------:R-:W-:Y:S01]  /*0c60*/  SHF.R.U32.HI R5, RZ, R12, R5 ;  /* 0x0000000cff057219 */ /* 0x000fe20000011605 */
[----:B------:R-:W-:Y:S01]  /*0c70*/  IMAD.MOV.U32 R4, RZ, RZ, R24 ;  /* 0x000000ffff047224 */ /* 0x000fe200078e0018 */
[----:B------:R-:W-:Y:S01]  /*0c80*/  LOP3.LUT R10, RZ, R0, RZ, 0x33, !PT ;  /* 0x00000000ff0a7212 */ /* 0x000fe200078e33ff */
[----:B------:R-:W3:Y:S01]  /*0c90*/  LDC R27, c[0x0][0x610] ;  /* 0x00018400ff1b7b82 */ /* 0x000ee20000000800 */
[----:B------:R-:W-:Y:S05]  /*0ca0*/  @!P0 BRA `(.L_x_10) ;  /* 0x0000000000288947 */ /* 0x000fea0003800000 */
[----:B------:R-:W4:Y:S02]  /*0cb0*/  LDC R9, c[0x0][0x64c] ;  /* 0x00019300ff097b82 */ /* 0x000f240000000800 */
[----:B----4-:R-:W-:-:S05]  /*0cc0*/  IADD3 R9, P0, R24, R9, RZ ;  /* 0x0000000918097210 */ /* 0x010fca0007f1e0ff */
        /* <DEDUP_REMOVED lines=8> */
.L_x_10:
[----:B-1----:R-:W-:Y:S01]  /*0d50*/  SHF.R.U64 R4, R4, R14, R5 ;  /* 0x0000000e04047219 */ /* 0x002fe20000001205 */
[----:B0-----:R-:W-:Y:S01]  /*0d60*/  VIADD R6, R15, 0xffffffff ;  /* 0xffffffff0f067836 */ /* 0x001fe20000000000 */
[----:B------:R-:W-:Y:S02]  /*0d70*/  SHF.L.U32 R0, R25, R12, RZ ;  /* 0x0000000c19007219 */ /* 0x000fe400000006ff */
[----:B------:R-:W-:Y:S01]  /*0d80*/  LOP3.LUT R5, R29, R10, RZ, 0xc0, !PT ;  /* 0x0000000a1d057212 */ /* 0x000fe200078ec0ff */
[----:B------:R-:W-:Y:S01]  /*0d90*/  IMAD.MOV R7, RZ, RZ, -R4 ;  /* 0x000000ffff077224 */ /* 0x000fe200078e0a04 */
[----:B------:R-:W-:Y:S02]  /*0da0*/  SEL R3, R3, R28, !P1 ;  /* 0x0000001c03037207 */ /* 0x000fe40004800000 */
[----:B------:R-:W-:Y:S01]  /*0db0*/  LOP3.LUT R6, R13, R6, RZ, 0xc0, !PT ;  /* 0x000000060d067212 */ /* 0x000fe200078ec0ff */
[----:B------:R-:W-:Y:S02]  /*0dc0*/  IMAD R4, R0, R4, R5 ;  /* 0x0000000400047224 */ /* 0x000fe400078e0205 */
[----:B--2---:R-:W-:-:S02]  /*0dd0*/  IMAD R0, R7, R26, R24 ;  /* 0x0000001a07007224 */ /* 0x004fc400078e0218 */
[----:B---3--:R-:W-:Y:S02]  /*0de0*/  IMAD R3, R4, R27, R3 ;  /* 0x0000001b04037224 */ /* 0x008fe400078e0203 */
[----:B------:R-:W-:Y:S02]  /*0df0*/  IMAD R74, R0, R15, R6 ;  /* 0x0000000f004a7224 */ /* 0x000fe400078e0206 */
[----:B------:R-:W-:-:S03]  /*0e00*/  IMAD.MOV.U32 R4, RZ, RZ, 0x1 ;  /* 0x00000001ff047424 */ /* 0x000fc600078e00ff */
[----:B------:R-:W-:Y:S02]  /*0e10*/  SEL R76, R74, R3, !P1 ;  /* 0x000000034a4c7207 */ /* 0x000fe40004800000 */
[----:B------:R-:W-:Y:S02]  /*0e20*/  PRMT R0, R4, 0x7610, R0 ;  /* 0x0000761004007816 */ /* 0x000fe40000000000 */
[----:B------:R-:W-:-:S07]  /*0e30*/  SEL R74, R3, R74, !P1 ;  /* 0x0000004a034a7207 */ /* 0x000fce0004800000 */
.L_x_8:
[----:B------:R-:W-:-:S08]  /*0e40*/  NOP ;  /* 0x0000000000007918 */ /* 0x000fd00000000000 */
[----:B------:R-:W0:Y:S02]  /*0e50*/  USETMAXREG.TRY_ALLOC.CTAPOOL UP0, 0xe8 ;  /* 0x000000e8000079c8 */ /* 0x000e240008000600 */
[----:B0-----:R-:W-:-:S13]  /*0e60*/  PLOP3.LUT P0, PT, PT, PT, UP0, 0x80, 0x0 ;  /* 0x000000000000781c */ /* 0x001fda0003f0f008 */
[----:B------:R-:W-:Y:S05]  /*0e70*/  @!P0 BRA `(.L_x_8) ;  /* 0xfffffffc00f08947 */ /* 0x000fea000383ffff */
[----:B------:R-:W-:Y:S01]  /*0e80*/  ULDC.64 UR4, c[0x0][0x598] ;  /* 0x0001660000047ab9 */ /* 0x000fe20000000a00 */
[----:B------:R-:W-:Y:S01]  /*0e90*/  ULDC.64 UR36, c[0x0][0x208] ;  /* 0x0000820000247ab9 */ /* 0x000fe20000000a00 */
[----:B------:R-:W-:-:S04]  /*0ea0*/  ISETP.NE.U32.AND P0, PT, RZ, UR4, PT ;  /* 0x00000004ff007c0c */ /* 0x000fc8000bf05070 */
[----:B------:R-:W-:-:S13]  /*0eb0*/  ISETP.NE.AND.EX P0, PT, RZ, UR5, PT, P0 ;  /* 0x00000005ff007c0c */ /* 0x000fda000bf05300 */
[----:B------:R-:W-:Y:S05]  /*0ec0*/  @!P0 BRA `(.L_x_11) ;  /* 0x00000000001c8947 */ /* 0x000fea0003800000 */
[----:B------:R-:W0:Y:S02]  /*0ed0*/  LDC.64 R4, c[0x0][0x598] ;  /* 0x00016600ff047b82 */ /* 0x000e240000000a00 */
[----:B0-----:R-:W2:Y:S02]  /*0ee0*/  LDG.E.64 R4, desc[UR36][R4.64] ;  /* 0x0000002404047981 */ /* 0x001ea4000c1e1b00 */
[----:B--2---:R-:W-:-:S04]  /*0ef0*/  ISETP.NE.U32.AND P0, PT, R4, RZ, PT ;  /* 0x000000ff0400720c */ /* 0x004fc80003f05070 */
[----:B------:R-:W-:-:S13]  /*0f00*/  ISETP.NE.AND.EX P0, PT, R5, RZ, PT, P0 ;  /* 0x000000ff0500720c */ /* 0x000fda0003f05300 */
[----:B------:R-:W-:Y:S05]  /*0f10*/  @!P0 BRA `(.L_x_11) ;  /* 0x0000000000088947 */ /* 0x000fea0003800000 */
[----:B------:R0:W5:Y:S01]  /*0f20*/  LD.E R72, desc[UR36][R4.64] ;  /* 0x0000002404487980 */ /* 0x000162000c101900 */
[----:B------:R-:W-:Y:S05]  /*0f30*/  BRA `(.L_x_12) ;  /* 0x0000000000247947 */ /* 0x000fea0003800000 */
.L_x_11:
[----:B------:R-:W-:Y:S02]  /*0f40*/  ULDC.64 UR4, c[0x0][0x588] ;  /* 0x0001620000047ab9 */ /* 0x000fe40000000a00 */
[----:B------:R-:W-:-:S04]  /*0f50*/  ISETP.NE.U32.AND P0, PT, RZ, UR4, PT ;  /* 0x00000004ff007c0c */ /* 0x000fc8000bf05070 */
[----:B------:R-:W-:-:S13]  /*0f60*/  ISETP.NE.AND.EX P0, PT, RZ, UR5, PT, P0 ;  /* 0x00000005ff007c0c */ /* 0x000fda000bf05300 */
[----:B------:R-:W-:Y:S05]  /*0f70*/  @!P0 BRA `(.L_x_13) ;  /* 0x00000000000c8947 */ /* 0x000fea0003800000 */
[----:B------:R-:W0:Y:S02]  /*0f80*/  LDC.64 R72, c[0x0][0x588] ;  /* 0x00016200ff487b82 */ /* 0x000e240000000a00 */
[----:B0-----:R1:W5:Y:S01]  /*0f90*/  LDG.E R72, desc[UR36][R72.64] ;  /* 0x0000002448487981 */ /* 0x001362000c1e1900 */
[----:B------:R-:W-:Y:S05]  /*0fa0*/  BRA `(.L_x_12) ;  /* 0x0000000000087947 */ /* 0x000fea0003800000 */
.L_x_13:
[----:B------:R-:W-:Y:S02]  /*0fb0*/  ULDC UR4, c[0x0][0x580] ;  /* 0x0001600000047ab9 */ /* 0x000fe40000000800 */
[----:B------:R-:W-:-:S07]  /*0fc0*/  IMAD.U32 R72, RZ, RZ, UR4 ;  /* 0x00000004ff487e24 */ /* 0x000fce000f8e00ff */
.L_x_12:
[----:B------:R-:W-:Y:S02]  /*0fd0*/  ULDC.64 UR4, c[0x0][0x5a0] ;  /* 0x0001680000047ab9 */ /* 0x000fe40000000a00 */
[----:B------:R-:W-:-:S04]  /*0fe0*/  ISETP.NE.U32.AND P0, PT, RZ, UR4, PT ;  /* 0x00000004ff007c0c */ /* 0x000fc8000bf05070 */
[----:B------:R-:W-:-:S13]  /*0ff0*/  ISETP.NE.AND.EX P0, PT, RZ, UR5, PT, P0 ;  /* 0x00000005ff007c0c */ /* 0x000fda000bf05300 */
[----:B------:R-:W-:Y:S05]  /*1000*/  @!P0 BRA `(.L_x_14) ;  /* 0x00000000001c8947 */ /* 0x000fea0003800000 */
[----:B0-----:R-:W0:Y:S02]  /*1010*/  LDC.64 R4, c[0x0][0x5a0] ;  /* 0x00016800ff047b82 */ /* 0x001e240000000a00 */
[----:B0-----:R-:W2:Y:S02]  /*1020*/  LDG.E.64 R4, desc[UR36][R4.64] ;  /* 0x0000002404047981 */ /* 0x001ea4000c1e1b00 */
[----:B--2---:R-:W-:-:S04]  /*1030*/  ISETP.NE.U32.AND P0, PT, R4, RZ, PT ;  /* 0x000000ff0400720c */ /* 0x004fc80003f05070 */
[----:B------:R-:W-:-:S13]  /*1040*/  ISETP.NE.AND.EX P0, PT, R5, RZ, PT, P0 ;  /* 0x000000ff0500720c */ /* 0x000fda0003f05300 */
[----:B------:R-:W-:Y:S05]  /*1050*/  @!P0 BRA `(.L_x_14) ;  /* 0x0000000000088947 */ /* 0x000fea0003800000 */
[----:B-1----:R0:W5:Y:S01]  /*1060*/  LD.E R73, desc[UR36][R4.64] ;  /* 0x0000002404497980 */ /* 0x002162000c101900 */
[----:B------:R-:W-:Y:S05]  /*1070*/  BRA `(.L_x_15) ;  /* 0x0000000000247947 */ /* 0x000fea0003800000 */
.L_x_14:
[----:B------:R-:W-:Y:S02]  /*1080*/  ULDC.64 UR4, c[0x0][0x590] ;  /* 0x0001640000047ab9 */ /* 0x000fe40000000a00 */
[----:B------:R-:W-:-:S04]  /*1090*/  ISETP.NE.U32.AND P0, PT, RZ, UR4, PT ;  /* 0x00000004ff007c0c */ /* 0x000fc8000bf05070 */
[----:B------:R-:W-:-:S13]  /*10a0*/  ISETP.NE.AND.EX P0, PT, RZ, UR5, PT, P0 ;  /* 0x00000005ff007c0c */ /* 0x000fda000bf05300 */
[----:B------:R-:W-:Y:S05]  /*10b0*/  @!P0 BRA `(.L_x_16) ;  /* 0x00000000000c8947 */ /* 0x000fea0003800000 */
[----:B0-----:R-:W1:Y:S02]  /*10c0*/  LDC.64 R4, c[0x0][0x590] ;  /* 0x00016400ff047b82 */ /* 0x001e640000000a00 */
[----:B-1----:R1:W5:Y:S01]  /*10d0*/  LDG.E R73, desc[UR36][R4.64] ;  /* 0x0000002404497981 */ /* 0x002362000c1e1900 */
[----:B------:R-:W-:Y:S05]  /*10e0*/  BRA `(.L_x_15) ;  /* 0x0000000000087947 */ /* 0x000fea0003800000 */
.L_x_16:
[----:B------:R-:W-:Y:S02]  /*10f0*/  ULDC UR4, c[0x0][0x584] ;  /* 0x0001610000047ab9 */ /* 0x000fe40000000800 */
[----:B-1----:R-:W-:-:S07]  /*1100*/  IMAD.U32 R73, RZ, RZ, UR4 ;  /* 0x00000004ff497e24 */ /* 0x002fce000f8e00ff */
.L_x_15:
[----:B------:R-:W-:-:S13]  /*1110*/  LOP3.LUT P0, RZ, R0, 0xff, RZ, 0xc0, !PT ;  /* 0x000000ff00ff7812 */ /* 0x000fda000780c0ff */
[----:B------:R-:W-:Y:S05]  /*1120*/  @!P0 EXIT ;  /* 0x000000000000894d */ /* 0x000fea0003800000 */
[----:B------:R-:W-:Y:S01]  /*1130*/  ULDC UR4, c[0x0][0x28c] ;  /* 0x0000a30000047ab9 */ /* 0x000fe20000000800 */
[----:B------:R-:W-:Y:S01]  /*1140*/  LOP3.LUT R90, R19, 0x1, RZ, 0xfc, !PT ;  /* 0x00000001135a7812 */ /* 0x000fe200078efcff */
[----:B------:R-:W-:Y:S01]  /*1150*/  UIADD3 UR4, UR4, 0x7f, URZ ;  /* 0x0000007f04047890 */ /* 0x000fe2000fffe03f */
[----:B------:R-:W-:Y:S01]  /*1160*/  UMOV UR38, URZ ;  /* 0x0000003f00267c82 */ /* 0x000fe20008000000 */
[----:B------:R-:W-:Y:S02]  /*1170*/  UMOV UR39, URZ ;  /* 0x0000003f00277c82 */ /* 0x000fe40008000000 */
[----:B------:R-:W-:-:S04]  /*1180*/  USHF.R.S32.HI UR5, URZ, 0x1f, UR4 ;  /* 0x0000001f3f057899 */ /* 0x000fc80008011404 */
[----:B------:R-:W-:-:S04]  /*1190*/  ULEA.HI UR5, UR5, UR4, URZ, 0x7 ;  /* 0x0000000405057291 */ /* 0x000fc8000f8f383f */
[----:B------:R-:W-:-:S12]  /*11a0*/  USHF.R.S32.HI UR40, URZ, 0x7, UR5 ;  /* 0x000000073f287899 */ /* 0x000fd80008011405 */
.L_x_114:
[----:B------:R-:W-:Y:S01]  /*11b0*/  LOP3.LUT R0, R18, 0x80, RZ, 0xc0, !PT ;  /* 0x0000008012007812 */ /* 0x000fe200078ec0ff */
[----:B--2---:R-:W2:Y:S01]  /*11c0*/  S2UR UR7, SR_CgaCtaId ;  /* 0x00000000000779c3 */ /* 0x004ea20000008800 */
[----:B------:R-:W-:Y:S02]  /*11d0*/  UMOV UR6, 0x400 ;  /* 0x0000040000067882 */ /* 0x000fe40000000000 */
[----:B------:R-:W-:-:S06]  /*11e0*/  SHF.R.U32.HI R0, RZ, 0x7, R0 ;  /* 0x00000007ff007819 */ /* 0x000fcc0000011600 */
[----:B------:R-:W3:Y:S01]  /*11f0*/  SHFL.IDX PT, R0, R0, RZ, 0x1f ;  /* 0x00001fff00007589 */ /* 0x000ee200000e0000 */
[----:B--2---:R-:W-:Y:S01]  /*1200*/  ULEA UR6, UR7, UR6, 0x18 ;  /* 0x0000000607067291 */ /* 0x004fe2000f8ec03f */
[----:B---3--:R-:W-:-:S13]  /*1210*/  R2UR UR4, R0 ;  /* 0x00000000000472ca */ /* 0x008fda00000e0000 */
[----:B------:R-:W-:-:S04]  /*1220*/  ULEA.HI UR5, UR4, UR4, URZ, 0x1 ;  /* 0x0000000404057291 */ /* 0x000fc8000f8f083f */
[----:B------:R-:W-:-:S04]  /*1230*/  ULOP3.LUT UR5, UR5, 0x7fffe, URZ, 0xc0, !UPT ;  /* 0x0007fffe05057892 */ /* 0x000fc8000f8ec03f */
[----:B------:R-:W-:-:S03]  /*1240*/  UIADD3 UR5, UR4, -UR5, URZ ;  /* 0x8000000504057290 */ /* 0x000fc6000fffe03f */
[----:B------:R-:W-:Y:S01]  /*1250*/  ULDC UR4, c[0x0][0x28c] ;  /* 0x0000a30000047ab9 */ /* 0x000fe20000000800 */
[----:B------:R-:W-:Y:S01]  /*1260*/  ULEA UR5, UR5, UR6, 0xd ;  /* 0x0000000605057291 */ /* 0x000fe2000f8e683f */
[----:B------:R-:W-:-:S03]  /*1270*/  ISETP.LT.AND P0, PT, RZ, UR4, PT ;  /* 0x00000004ff007c0c */ /* 0x000fc6000bf01270 */
[----:B------:R-:W-:-:S04]  /*1280*/  UIADD3 UR5, UR5, 0x100, URZ ;  /* 0x0000010005057890 */ /* 0x000fc8000fffe03f */
[----:B------:R-:W-:-:S04]  /*1290*/  USHF.R.U32.HI UR5, URZ, 0x4, UR5 ;  /* 0x000000043f057899 */ /* 0x000fc80008011605 */
[----:B------:R-:W-:Y:S02]  /*12a0*/  ULOP3.LUT UR41, UR5, 0x3fff, URZ, 0xc0, !UPT ;  /* 0x00003fff05297892 */ /* 0x000fe4000f8ec03f */
[----:B0----5:R-:W-:Y:S10]  /*12b0*/  @P0 BRA `(.L_x_17) ;  /* 0x0000000000400947 */ /* 0x021ff40003800000 */
[----:B------:R-:W-:Y:S01]  /*12c0*/  MOV R0, 0x0 ;  /* 0x0000000000007802 */ /* 0x000fe20000000f00 */
[----:B------:R-:W-:Y:S01]  /*12d0*/  ULDC.64 UR4, c[0x4][0x68] ;  /* 0x01001a0000047ab9 */ /* 0x000fe20000000a00 */
[----:B------:R-:W-:Y:S01]  /*12e0*/  ULDC.64 UR6, c[0x4][0x8] ;  /* 0x0100020000067ab9 */ /* 0x000fe20000000a00 */
[----:B01----:R-:W-:Y:S01]  /*12f0*/  IMAD.U32 R4, RZ, RZ, UR4 ;  /* 0x00000004ff047e24 */ /* 0x003fe2000f8e00ff */
[----:B------:R0:W1:Y:S01]  /*1300*/  LDC.64 R14, c[0x4][R0] ;  /* 0x01000000000e7b82 */ /* 0x0000620000000a00 */
[----:B------:R-:W-:Y:S01]  /*1310*/  IMAD.U32 R5, RZ, RZ, UR5 ;  /* 0x00000005ff057e24 */ /* 0x000fe2000f8e00ff */
[----:B------:R-:W-:Y:S01]  /*1320*/  ULDC.64 UR4, c[0x4][0x70] ;  /* 0x01001c0000047ab9 */ /* 0x000fe20000000a00 */
[----:B------:R-:W-:Y:S02]  /*1330*/  IMAD.U32 R10, RZ, RZ, UR6 ;  /* 0x00000006ff0a7e24 */ /* 0x000fe4000f8e00ff */
[----:B------:R-:W-:Y:S02]  /*1340*/  IMAD.U32 R6, RZ, RZ, UR4 ;  /* 0x00000004ff067e24 */ /* 0x000fe4000f8e00ff */
[----:B------:R-:W-:-:S02]  /*1350*/  IMAD.U32 R7, RZ, RZ, UR5 ;  /* 0x00000005ff077e24 */ /* 0x000fc4000f8e00ff */
[----:B------:R-:W-:Y:S02]  /*1360*/  IMAD.U32 R11, RZ, RZ, UR7 ;  /* 0x00000007ff0b7e24 */ /* 0x000fe4000f8e00ff */
[----:B------:R-:W-:Y:S02]  /*1370*/  IMAD.MOV.U32 R8, RZ, RZ, 0x1e1 ;  /* 0x000001e1ff087424 */ /* 0x000fe400078e00ff */
[----:B------:R-:W-:Y:S02]  /*1380*/  IMAD.MOV.U32 R12, RZ, RZ, 0x1 ;  /* 0x00000001ff0c7424 */ /* 0x000fe400078e00ff */
[----:B0-----:R-:W-:-:S07]  /*1390*/  IMAD.MOV.U32 R13, RZ, RZ, RZ ;  /* 0x000000ffff0d7224 */ /* 0x001fce00078e00ff */
[----:B------:R-:W-:-:S07]  /*13a0*/  LEPC R20, `(.L_x_17) ;  /* 0x000000001014794e */ /* 0x000fce0000000000 */
[----:B-1---5:R-:W-:Y:S05]  /*13b0*/  CALL.ABS.NOINC R14 ;  /* 0x000000000e007343 */ /* 0x022fea0003c00000 */
.L_x_17:
[----:B------:R-:W-:-:S13]  /*13c0*/  ISETP.NE.AND P0, PT, R90, 0x3, PT ;  /* 0x000000035a00780c */ /* 0x000fda0003f05270 */
[----:B------:R-:W-:Y:S05]  /*13d0*/  @!P0 BRA `(.L_x_18) ;  /* 0x0000000000048947 */ /* 0x000fea0003800000 */
[----:B------:R-:W-:Y:S01]  /*13e0*/  BPT.TRAP 0x1 ;  /* 0x000000040000795c */ /* 0x000fe20000300000 */
.L_x_18:
[----:B------:R-:W2:Y:S01]  /*13f0*/  S2UR UR5, SR_CgaCtaId ;  /* 0x00000000000579c3 */ /* 0x000ea20000008800 */
[----:B------:R-:W-:Y:S01]  /*1400*/  UMOV UR4, 0x400 ;  /* 0x0000040000047882 */ /* 0x000fe20000000000 */
[----:B------:R-:W-:Y:S02]  /*1410*/  IMAD.U32 R0, RZ, RZ, UR38 ;  /* 0x00000026ff007e24 */ /* 0x000fe4000f8e00ff */
[----:B------:R-:W-:-:S03]  /*1420*/  IMAD.U32 R3, RZ, RZ, UR39 ;  /* 0x00000027ff037e24 */ /* 0x000fc6000f8e00ff */
[----:B------:R-:W-:Y:S01]  /*1430*/  SHF.L.U32 R0, R0, 0x1f, RZ ;  /* 0x0000001f00007819 */ /* 0x000fe200000006ff */
[----:B--2---:R-:W-:-:S06]  /*1440*/  ULEA UR4, UR5, UR4, 0x18 ;  /* 0x0000000405047291 */ /* 0x004fcc000f8ec03f */
[----:B------:R-:W-:-:S04]  /*1450*/  IMAD.U32 R6, RZ, RZ, UR4 ;  /* 0x00000004ff067e24 */ /* 0x000fc8000f8e00ff */
[----:B------:R-:W-:-:S04]  /*1460*/  IMAD R3, R3, 0x8, R6 ;  /* 0x0000000803037824 */ /* 0x000fc800078e0206 */
[----:B------:R2:W3:Y:S01]  /*1470*/  SYNCS.PHASECHK.TRANS64.TRYWAIT P1, [R3+URZ], R0 ;  /* 0x00000000030075a7 */ /* 0x0004e2000802017f */
[----:B------:R-:W-:Y:S05]  /*1480*/  @!P0 BRA `(.L_x_19) ;  /* 0x0000000000048947 */ /* 0x000fea0003800000 */
[----:B------:R-:W-:Y:S01]  /*1490*/  BPT.TRAP 0x1 ;  /* 0x000000040000795c */ /* 0x000fe20000300000 */
.L_x_19:
[----:B---3--:R-:W-:Y:S05]  /*14a0*/  @P1 BRA `(.L_x_20) ;  /* 0x0000000000081947 */ /* 0x008fea0003800000 */
[----:B------:R-:W3:Y:S02]  /*14b0*/  SYNCS.PHASECHK.TRANS64.TRYWAIT P1, [R3+URZ], R0 ;  /* 0x00000000030075a7 */ /* 0x000ee4000802017f */
[----:B---3--:R-:W-:Y:S05]  /*14c0*/  @!P1 BRA `(.L_x_21) ;  /* 0x0000007000749947 */ /* 0x008fea0003800000 */
.L_x_20:
[----:B------:R-:W-:-:S04]  /*14d0*/  UISETP.LT.AND UP0, UPT, UR40, 0x1, UPT ;  /* 0x000000012800788c */ /* 0x000fc8000bf01270 */
[----:B------:R-:W-:-:S06]  /*14e0*/  USEL UR4, UR40, 0x1, UP0 ;  /* 0x0000000128047887 */ /* 0x000fcc0008000000 */
[----:B--23--:R-:W-:Y:S01]  /*14f0*/  IMAD.U32 R0, RZ, RZ, UR4 ;  /* 0x00000004ff007e24 */ /* 0x00cfe2000f8e00ff */
[----:B------:R-:W-:Y:S05]  /*1500*/  WARPSYNC.ALL ;  /* 0x0000000000007948 */ /* 0x000fea0003800000 */
[----:B------:R-:W-:-:S04]  /*1510*/  IADD3 R0, -R0, UR40, RZ ;  /* 0x0000002800007c10 */ /* 0x000fc8000fffe1ff */
[----:B------:R-:W-:Y:S02]  /*1520*/  ISETP.GE.AND P1, PT, R0, 0x1, PT ;  /* 0x000000010000780c */ /* 0x000fe40003f26270 */
[----:B------:R-:W-:Y:S01]  /*1530*/  R2UR UR4, R6 ;  /* 0x00000000060472ca */ /* 0x000fe200000e0000 */
[----:B------:R-:W-:Y:S01]  /*1540*/  WARPGROUP.ARRIVE ;  /* 0x00000000000079c5 */ /* 0x000fe20000000000 */
[----:B------:R-:W-:Y:S01]  /*1550*/  UMOV UR9, 0x40000040 ;  /* 0x4000004000097882 */ /* 0x000fe20000000000 */
[----:B------:R-:W-:Y:S01]  /*1560*/  UMOV UR11, 0x40000040 ;  /* 0x40000040000b7882 */ /* 0x000fe20000000000 */
[----:B------:R-:W-:Y:S01]  /*1570*/  UMOV UR13, 0x40000040 ;  /* 0x40000040000d7882 */ /* 0x000fe20000000000 */
[----:B------:R-:W-:-:S08]  /*1580*/  UMOV UR15, UR11 ;  /* 0x0000000b000f7c82 */ /* 0x000fd00008000000 */
[----:B------:R-:W-:-:S04]  /*1590*/  UIADD3 UR4, UR4, 0x30100, URZ ;  /* 0x0003010004047890 */ /* 0x000fc8000fffe03f */
[----:B------:R-:W-:-:S04]  /*15a0*/  USHF.R.U32.HI UR4, URZ, 0x4, UR4 ;  /* 0x000000043f047899 */ /* 0x000fc80008011604 */
[----:B------:R-:W-:Y:S02]  /*15b0*/  ULOP3.LUT UR5, UR4, 0x3fff, URZ, 0xc0, !UPT ;  /* 0x00003fff04057892 */ /* 0x000fe4000f8ec03f */
[----:B------:R-:W-:Y:S02]  /*15c0*/  ULOP3.LUT UR4, UR41, 0x10000, URZ, 0xfc, !UPT ;  /* 0x0001000029047892 */ /* 0x000fe4000f8efc3f */
[----:B------:R-:W-:Y:S02]  /*15d0*/  ULOP3.LUT UR5, UR5, 0x10000, URZ, 0xfc, !UPT ;  /* 0x0001000005057892 */ /* 0x000fe4000f8efc3f */
[----:B------:R-:W-:Y:S02]  /*15e0*/  UIMAD UR8, UR39, 0x1800, UR4 ;  /* 0x00001800270878a4 */ /* 0x000fe4000f8e0204 */
[----:B------:R-:W-:Y:S02]  /*15f0*/  ULEA UR6, UR39, UR5, 0x9 ;  /* 0x0000000527067291 */ /* 0x000fe4000f8e483f */
[----:B------:R-:W-:-:S02]  /*1600*/  UIADD3 UR12, UR8, 0x400, URZ ;  /* 0x00000400080c7890 */ /* 0x000fc4000fffe03f */
[----:B------:R-:W-:-:S03]  /*1610*/  UIADD3 UR7, UR8, 0x800, URZ ;  /* 0x0000080008077890 */ /* 0x000fc6000fffe03f */
[----:B------:R-:W-:Y:S02]  /*1620*/  UMOV UR10, UR6 ;  /* 0x00000006000a7c82 */ /* 0x000fe40008000000 */
[----:B------:R-:W-:Y:S01]  /*1630*/  HGMMA.64x32x16.F32.BF16 R56, gdesc[UR8], RZ, !UPT, gsb0 ;  /* 0x00600000083879f0 */ /* 0x000fe2000c0018ff */
[----:B------:R-:W-:Y:S01]  /*1640*/  UMOV UR14, UR10 ;  /* 0x0000000a000e7c82 */ /* 0x000fe20008000000 */
[----:B------:R-:W-:Y:S01]  /*1650*/  UIADD3 UR9, UR8, 0x802, URZ ;  /* 0x0000080208097890 */ /* 0x000fe2000fffe03f */
[----:B------:R-:W-:Y:S02]  /*1660*/  WARPGROUP.DEPBAR.LE gsb0, 0x0 ;  /* 0x00008000000079c5 */ /* 0x000fe40000010000 */
[----:B------:R-:W-:-:S06]  /*1670*/  WARPGROUP.ARRIVE ;  /* 0x00000000000079c5 */ /* 0x000fcc0000000000 */
[----:B------:R-:W-:Y:S01]  /*1680*/  HGMMA.64x32x16.F32.BF16 R40, gdesc[UR12], RZ, !UPT, gsb0 ;  /* 0x006000000c2879f0 */ /* 0x000fe2000c0018ff */
[----:B------:R-:W-:Y:S01]  /*1690*/  UMOV UR14, UR10 ;  /* 0x0000000a000e7c82 */ /* 0x000fe20008000000 */
[----:B------:R-:W-:Y:S01]  /*16a0*/  UMOV UR15, UR11 ;  /* 0x0000000b000f7c82 */ /* 0x000fe20008000000 */
[----:B------:R-:W-:Y:S01]  /*16b0*/  UMOV UR12, UR7 ;  /* 0x00000007000c7c82 */ /* 0x000fe20008000000 */
[----:B------:R-:W-:Y:S01]  /*16c0*/  UMOV UR13, 0x40000040 ;  /* 0x40000040000d7882 */ /* 0x000fe20000000000 */
[----:B------:R-:W-:Y:S02]  /*16d0*/  UIADD3 UR7, UR8, 0x402, URZ ;  /* 0x0000040208077890 */ /* 0x000fe4000fffe03f */
[----:B------:R-:W-:Y:S01]  /*16e0*/  UIADD3 UR10, UR6, 0x106, URZ ;  /* 0x00000106060a7890 */ /* 0x000fe2000fffe03f */
[----:B------:R-:W-:Y:S01]  /*16f0*/  UMOV UR11, 0x40000040 ;  /* 0x40000040000b7882 */ /* 0x000fe20000000000 */
[----:B------:R-:W-:Y:S02]  /*1700*/  WARPGROUP.DEPBAR.LE gsb0, 0x0 ;  /* 0x00008000000079c5 */ /* 0x000fe40000010000 */
[----:B------:R-:W-:-:S06]  /*1710*/  WARPGROUP.ARRIVE ;  /* 0x00000000000079c5 */ /* 0x000fcc0000000000 */
[----:B------:R-:W-:Y:S01]  /*1720*/  HGMMA.64x32x16.F32.BF16 R24, gdesc[UR12], RZ, !UPT, gsb0 ;  /* 0x006000000c1879f0 */ /* 0x000fe2000c0018ff */
[----:B------:R-:W-:Y:S02]  /*1730*/  UIADD3 UR12, UR8, 0x2, URZ ;  /* 0x00000002080c7890 */ /* 0x000fe4000fffe03f */
[----:B------:R-:W-:Y:S01]  /*1740*/  UIADD3 UR14, UR6, 0x2, URZ ;  /* 0x00000002060e7890 */ /* 0x000fe2000fffe03f */
[----:B------:R-:W-:Y:S01]  /*1750*/  UMOV UR13, 0x40000040 ;  /* 0x40000040000d7882 */ /* 0x000fe20000000000 */
[----:B------:R-:W-:Y:S01]  /*1760*/  UMOV UR15, 0x40000040 ;  /* 0x40000040000f7882 */ /* 0x000fe20000000000 */
[----:B------:R-:W-:Y:S02]  /*1770*/  WARPGROUP.DEPBAR.LE gsb0, 0x0 ;  /* 0x00008000000079c5 */ /* 0x000fe40000010000 */
[----:B------:R-:W-:-:S06]  /*1780*/  WARPGROUP.ARRIVE ;  /* 0x00000000000079c5 */ /* 0x000fcc0000000000 */
[----:B------:R-:W-:Y:S01]  /*1790*/  HGMMA.64x32x16.F32.BF16 R56, gdesc[UR12], R56, gsb0 ;  /* 0x006000000c3879f0 */ /* 0x000fe20008001838 */
[----:B------:R-:W-:Y:S01]  /*17a0*/  UMOV UR12, UR7 ;  /* 0x00000007000c7c82 */ /* 0x000fe20008000000 */
[----:B------:R-:W-:Y:S01]  /*17b0*/  UMOV UR13, 0x40000040 ;  /* 0x40000040000d7882 */ /* 0x000fe20000000000 */
[----:B------:R-:W-:Y:S01]  /*17c0*/  UIADD3 UR7, UR8, 0x404, URZ ;  /* 0x0000040408077890 */ /* 0x000fe2000fffe03f */
        /* <DEDUP_REMOVED lines=101> */
[----:B------:R-:W-:Y:S01]  /*1e20*/  UMOV UR9, 0x40000040 ;  /* 0x4000004000097882 */ /* 0x000fe20000000000 */
[----:B------:R-:W-:Y:S02]  /*1e30*/  WARPGROUP.DEPBAR.LE gsb0, 0x0 ;  /* 0x00008000000079c5 */ /* 0x000fe40000010000 */
[----:B------:R-:W-:-:S06]  /*1e40*/  WARPGROUP.ARRIVE ;  /* 0x00000000000079c5 */ /* 0x000fcc0000000000 */
[----:B------:R-:W-:Y:S01]  /*1e50*/  HGMMA.64x32x16.F32.BF16 R24, gdesc[UR12], R24, gsb0 ;  /* 0x006000000c1879f0 */ /* 0x000fe20008001818 */
[----:B------:R-:W-:-:S03]  /*1e60*/  UIADD3 UR12, UR8, 0x1406, URZ ;  /* 0x00001406080c7890 */ /* 0x000fc6000fffe03f */
[----:B------:R-:W-:Y:S01]  /*1e70*/  UMOV UR8, UR7 ;  /* 0x0000000700087c82 */ /* 0x000fe20008000000 */
[----:B------:R-:W-:Y:S02]  /*1e80*/  WARPGROUP.DEPBAR.LE gsb0, 0x0 ;  /* 0x00008000000079c5 */ /* 0x000fe40000010000 */
[----:B------:R-:W-:-:S06]  /*1e90*/  WARPGROUP.ARRIVE ;  /* 0x00000000000079c5 */ /* 0x000fcc0000000000 */
[----:B------:R-:W-:Y:S01]  /*1ea0*/  HGMMA.64x32x16.F32.BF16 R56, gdesc[UR8], R56, gsb0 ;  /* 0x00600000083879f0 */ /* 0x000fe20008001838 */
[----:B------:R-:W-:Y:S01]  /*1eb0*/  UMOV UR8, UR6 ;  /* 0x0000000600087c82 */ /* 0x000fe20008000000 */
[----:B------:R-:W-:Y:S01]  /*1ec0*/  UMOV UR9, 0x40000040 ;  /* 0x4000004000097882 */ /* 0x000fe20000000000 */
[----:B------:R-:W-:Y:S02]  /*1ed0*/  WARPGROUP.DEPBAR.LE gsb0, 0x0 ;  /* 0x00008000000079c5 */ /* 0x000fe40000010000 */
[----:B------:R-:W-:-:S06]  /*1ee0*/  WARPGROUP.ARRIVE ;  /* 0x00000000000079c5 */ /* 0x000fcc0000000000 */
[----:B------:R-:W-:Y:S01]  /*1ef0*/  HGMMA.64x32x16.F32.BF16 R40, gdesc[UR8], R40, gsb0 ;  /* 0x00600000082879f0 */ /* 0x000fe20008001828 */
[----:B------:R-:W-:Y:S01]  /*1f00*/  UMOV UR8, UR12 ;  /* 0x0000000c00087c82 */ /* 0x000fe20008000000 */
[----:B------:R-:W-:Y:S01]  /*1f10*/  UMOV UR9, 0x40000040 ;  /* 0x4000004000097882 */ /* 0x000fe20000000000 */
[----:B------:R-:W-:Y:S02]  /*1f20*/  WARPGROUP.DEPBAR.LE gsb0, 0x0 ;  /* 0x00008000000079c5 */ /* 0x000fe40000010000 */
[----:B------:R-:W-:-:S06]  /*1f30*/  WARPGROUP.ARRIVE ;  /* 0x00000000000079c5 */ /* 0x000fcc0000000000 */
[----:B------:R-:W-:Y:S03]  /*1f40*/  HGMMA.64x32x16.F32.BF16 R24, gdesc[UR8], R24, gsb0 ;  /* 0x00600000081879f0 */ /* 0x000fe60008001818 */
[----:B------:R-:W-:Y:S02]  /*1f50*/  WARPGROUP.DEPBAR.LE gsb0, 0x0 ;  /* 0x00008000000079c5 */ /* 0x000fe40000010000 */
[----:B------:R-:W-:Y:S05]  /*1f60*/  @!P1 BRA `(.L_x_22) ;  /* 0x0000000c001c9947 */ /* 0x000fea0003800000 */
[----:B------:R-:W-:Y:S02]  /*1f70*/  UIADD3 UR6, UR39, 0x1, URZ ;  /* 0x0000000127067890 */ /* 0x000fe4000fffe03f */
[----:B------:R-:W-:Y:S02]  /*1f80*/  IMAD.U32 R3, RZ, RZ, UR39 ;  /* 0x00000027ff037e24 */ /* 0x000fe4000f8e00ff */
[----:B------:R-:W-:-:S04]  /*1f90*/  UISETP.NE.AND UP0, UPT, UR6, 0x2, UPT ;  /* 0x000000020600788c */ /* 0x000fc8000bf05270 */
[----:B------:R-:W-:Y:S02]  /*1fa0*/  USEL UR7, URZ, 0x1, UP0 ;  /* 0x000000013f077887 */ /* 0x000fe40008000000 */
[----:B------:R-:W-:Y:S02]  /*1fb0*/  USEL UR6, UR6, URZ, UP0 ;  /* 0x0000003f06067287 */ /* 0x000fe40008000000 */
[----:B------:R-:W-:-:S06]  /*1fc0*/  ULOP3.LUT UR7, UR38, UR7, URZ, 0x3c, !UPT ;  /* 0x0000000726077292 */ /* 0x000fcc000f8e3c3f */
[----:B------:R-:W-:-:S07]  /*1fd0*/  IMAD.U32 R7, RZ, RZ, UR7 ;  /* 0x00000007ff077e24 */ /* 0x000fce000f8e00ff */
.L_x_29:
[----:B------:R-:W-:Y:S05]  /*1fe0*/  @!P0 BRA `(.L_x_23) ;  /* 0x0000000000048947 */ /* 0x000fea0003800000 */
[----:B------:R-:W-:Y:S01]  /*1ff0*/  BPT.TRAP 0x1 ;  /* 0x000000040000795c */ /* 0x000fe20000300000 */
.L_x_23:
[----:B------:R-:W2:Y:S01]  /*2000*/  S2UR UR8, SR_CgaCtaId ;  /* 0x00000000000879c3 */ /* 0x000ea20000008800 */
[----:B------:R-:W-:Y:S01]  /*2010*/  UMOV UR7, 0x400 ;  /* 0x0000040000077882 */ /* 0x000fe20000000000 */
[----:B01----:R-:W-:Y:S01]  /*2020*/  IMAD.U32 R5, RZ, RZ, UR6 ;  /* 0x00000006ff057e24 */ /* 0x003fe2000f8e00ff */
[----:B------:R-:W-:Y:S01]  /*2030*/  SHF.L.U32 R4, R7, 0x1f, RZ ;  /* 0x0000001f07047819 */ /* 0x000fe200000006ff */
[----:B--2---:R-:W-:-:S06]  /*2040*/  ULEA UR7, UR8, UR7, 0x18 ;  /* 0x0000000708077291 */ /* 0x004fcc000f8ec03f */
[----:B------:R-:W-:-:S04]  /*2050*/  IMAD.U32 R6, RZ, RZ, UR7 ;  /* 0x00000007ff067e24 */ /* 0x000fc8000f8e00ff */
[----:B------:R-:W-:-:S04]  /*2060*/  IMAD R5, R5, 0x8, R6 ;  /* 0x0000000805057824 */ /* 0x000fc800078e0206 */
[----:B------:R0:W1:Y:S01]  /*2070*/  SYNCS.PHASECHK.TRANS64.TRYWAIT P1, [R5+URZ], R4 ;  /* 0x00000004050075a7 */ /* 0x000062000802017f */
[----:B------:R-:W-:Y:S05]  /*2080*/  @!P0 BRA `(.L_x_24) ;  /* 0x0000000000048947 */ /* 0x000fea0003800000 */
[----:B------:R-:W-:Y:S01]  /*2090*/  BPT.TRAP 0x1 ;  /* 0x000000040000795c */ /* 0x000fe20000300000 */
.L_x_24:
[----:B-1----:R-:W-:Y:S05]  /*20a0*/  @P1 BRA `(.L_x_25) ;  /* 0x0000000000081947 */ /* 0x002fea0003800000 */
[----:B------:R-:W1:Y:S02]  /*20b0*/  SYNCS.PHASECHK.TRANS64.TRYWAIT P1, [R5+URZ], R4 ;  /* 0x00000004050075a7 */ /* 0x000e64000802017f */
[----:B-1----:R-:W-:Y:S05]  /*20c0*/  @!P1 BRA `(.L_x_26) ;  /* 0x0000006400889947 */ /* 0x002fea0003800000 */
.L_x_25:
[----:B------:R-:W-:Y:S01]  /*20d0*/  ULEA UR10, UR6, UR5, 0x9 ;  /* 0x00000005060a7291 */ /* 0x000fe2000f8e483f */
[----:B------:R-:W-:Y:S01]  /*20e0*/  WARPGROUP.ARRIVE ;  /* 0x00000000000079c5 */ /* 0x000fe20000000000 */
[----:B------:R-:W-:Y:S01]  /*20f0*/  UIMAD UR8, UR6, 0x1800, UR4 ;  /* 0x00001800060878a4 */ /* 0x000fe2000f8e0204 */
[----:B------:R-:W-:Y:S01]  /*2100*/  UMOV UR11, 0x40000040 ;  /* 0x40000040000b7882 */ /* 0x000fe20000000000 */
[----:B------:R-:W-:Y:S02]  /*2110*/  UMOV UR9, 0x40000040 ;  /* 0x4000004000097882 */ /* 0x000fe40000000000 */
[----:B------:R-:W-:Y:S01]  /*2120*/  UIADD3 UR12, UR8, 0x400, URZ ;  /* 0x00000400080c7890 */ /* 0x000fe2000fffe03f */
[----:B------:R-:W-:Y:S01]  /*2130*/  UMOV UR14, UR10 ;  /* 0x0000000a000e7c82 */ /* 0x000fe20008000000 */
[----:B------:R-:W-:Y:S01]  /*2140*/  UMOV UR15, UR11 ;  /* 0x0000000b000f7c82 */ /* 0x000fe20008000000 */
[----:B------:R-:W-:Y:S02]  /*2150*/  UMOV UR13, 0x40000040 ;  /* 0x40000040000d7882 */ /* 0x000fe40000000000 */
[----:B------:R-:W-:Y:S01]  /*2160*/  HGMMA.64x32x16.F32.BF16 R56, gdesc[UR8], R56, gsb0 ;  /* 0x00600000083879f0 */ /* 0x000fe20008001838 */
[----:B------:R-:W-:-:S02]  /*2170*/  UIADD3 UR7, UR8, 0x800, URZ ;  /* 0x0000080008077890 */ /* 0x000fc4000fffe03f */
[----:B------:R-:W-:Y:S01]  /*2180*/  UIADD3 UR9, UR8, 0x802, URZ ;  /* 0x0000080208097890 */ /* 0x000fe2000fffe03f */
[----:B------:R-:W-:Y:S02]  /*2190*/  WARPGROUP.DEPBAR.LE gsb0, 0x0 ;  /* 0x00008000000079c5 */ /* 0x000fe40000010000 */
[----:B------:R-:W-:-:S06]  /*21a0*/  WARPGROUP.ARRIVE ;  /* 0x00000000000079c5 */ /* 0x000fcc0000000000 */
[----:B------:R-:W-:Y:S01]  /*21b0*/  HGMMA.64x32x16.F32.BF16 R40, gdesc[UR12], R40, gsb0 ;  /* 0x006000000c2879f0 */ /* 0x000fe20008001828 */
[----:B------:R-:W-:Y:S01]  /*21c0*/  UMOV UR14, UR10 ;  /* 0x0000000a000e7c82 */ /* 0x000fe20008000000 */
[----:B------:R-:W-:Y:S01]  /*21d0*/  UMOV UR15, UR11 ;  /* 0x0000000b000f7c82 */ /* 0x000fe20008000000 */
[----:B------:R-:W-:Y:S01]  /*21e0*/  UMOV UR12, UR7 ;  /* 0x00000007000c7c82 */ /* 0x000fe20008000000 */
[----:B------:R-:W-:Y:S01]  /*21f0*/  UMOV UR13, 0x40000040 ;  /* 0x40000040000d7882 */ /* 0x000fe20000000000 */
[----:B------:R-:W-:Y:S01]  /*2200*/  UIADD3 UR7, UR8, 0x402, URZ ;  /* 0x0000040208077890 */ /* 0x000fe2000fffe03f */
[----:B------:R-:W-:Y:S01]  /*2210*/  UMOV UR11, 0x40000040 ;  /* 0x40000040000b7882 */ /* 0x000fe20000000000 */
        /* <DEDUP_REMOVED lines=118> */
[----:B------:R-:W-:Y:S02]  /*2980*/  UIADD3 UR12, UR8, 0x1006, URZ ;  /* 0x00001006080c7890 */ /* 0x000fe4000fffe03f */
        /* <DEDUP_REMOVED lines=17> */
[----:B------:R-:W-:Y:S01]  /*2aa0*/  BPT.TRAP 0x1 ;  /* 0x000000040000795c */ /* 0x000fe20000300000 */
.L_x_27:
[----:B------:R-:W-:-:S13]  /*2ab0*/  ISETP.NE.AND P1, PT, R23, RZ, PT ;  /* 0x000000ff1700720c */ /* 0x000fda0003f25270 */
[----:B01----:R-:W-:-:S04]  /*2ac0*/  @P1 IMAD R4, R3, 0x8, R6 ;  /* 0x0000000803041824 */ /* 0x003fc800078e0206 */
[----:B------:R-:W-:-:S05]  /*2ad0*/  @P1 VIADD R5, R4, 0x10 ;  /* 0x0000001004051836 */ /* 0x000fca0000000000 */
[----:B------:R-:W-:-:S04]  /*2ae0*/  @P1 PRMT R5, R22, 0x654, R5 ;  /* 0x0000065416051816 */ /* 0x000fc80000000005 */
[----:B------:R0:W-:Y:S01]  /*2af0*/  @P1 SYNCS.ARRIVE.TRANS64.RED.A1T0 RZ, [R5+URZ], RZ ;  /* 0x000000ff05ff19a7 */ /* 0x0001e2000810043f */
[----:B------:R-:W-:-:S13]  /*2b00*/  ISETP.GT.U32.AND P1, PT, R19, 0x1, PT ;  /* 0x000000011300780c */ /* 0x000fda0003f24070 */
[----:B0-----:R-:W-:Y:S05]  /*2b10*/  @P1 BRA `(.L_x_28) ;  /* 0x0000000000041947 */ /* 0x001fea0003800000 */
[----:B------:R-:W-:Y:S01]  /*2b20*/  BPT.TRAP 0x1 ;  /* 0x000000040000795c */ /* 0x000fe20000300000 */
.L_x_28:
[----:B------:R-:W-:Y:S01]  /*2b30*/  UIADD3 UR6, UR6, 0x1, URZ ;  /* 0x0000000106067890 */ /* 0x000fe2000fffe03f */
[C---:B------:R-:W-:Y:S01]  /*2b40*/  ISETP.GT.AND P2, PT, R0.reuse, 0x1, PT ;  /* 0x000000010000780c */ /* 0x040fe20003f44270 */
[----:B------:R-:W-:Y:S02]  /*2b50*/  VIADD R3, R3, 0x1 ;  /* 0x0000000103037836 */ /* 0x000fe40000000000 */
[----:B------:R-:W-:Y:S01]  /*2b60*/  UISETP.NE.AND UP0, UPT, UR6, 0x2, UPT ;  /* 0x000000020600788c */ /* 0x000fe2000bf05270 */
[----:B------:R-:W-:Y:S02]  /*2b70*/  VIADD R0, R0, 0xffffffff ;  /* 0xffffffff00007836 */ /* 0x000fe40000000000 */
[C---:B------:R-:W-:Y:S01]  /*2b80*/  ISETP.NE.AND P1, PT, R3.reuse, 0x2, PT ;  /* 0x000000020300780c */ /* 0x040fe20003f25270 */
[----:B------:R-:W-:Y:S02]  /*2b90*/  USEL UR7, URZ, 0x1, UP0 ;  /* 0x000000013f077887 */ /* 0x000fe40008000000 */
[----:B------:R-:W-:Y:S01]  /*2ba0*/  USEL UR6, UR6, URZ, UP0 ;  /* 0x0000003f06067287 */ /* 0x000fe20008000000 */
[----:B------:R-:W-:-:S03]  /*2bb0*/  SEL R3, R3, RZ, P1 ;  /* 0x000000ff03037207 */ /* 0x000fc60000800000 */
[----:B------:R-:W-:Y:S01]  /*2bc0*/  LOP3.LUT R7, R7, UR7, RZ, 0x3c, !PT ;  /* 0x0000000707077c12 */ /* 0x000fe2000f8e3cff */
[----:B------:R-:W-:Y:S07]  /*2bd0*/  @P2 BRA `(.L_x_29) ;  /* 0xfffffff400002947 */ /* 0x000fee000383ffff */
.L_x_22:
[----:B------:R-:W2:Y:S02]  /*2be0*/  LDC R0, c[0x0][0x28c] ;  /* 0x0000a300ff007b82 */ /* 0x000ea40000000800 */
[----:B--2---:R-:W-:-:S13]  /*2bf0*/  ISETP.GE.AND P1, PT, R0, 0x1, PT ;  /* 0x000000010000780c */ /* 0x004fda0003f26270 */
[----:B------:R-:W-:Y:S05]  /*2c00*/  @!P1 BRA `(.L_x_30) ;  /* 0x0000000000409947 */ /* 0x000fea0003800000 */
[----:B------:R-:W-:Y:S05]  /*2c10*/  @!P0 BRA `(.L_x_31) ;  /* 0x0000000000048947 */ /* 0x000fea0003800000 */
[----:B------:R-:W-:Y:S01]  /*2c20*/  BPT.TRAP 0x1 ;  /* 0x000000040000795c */ /* 0x000fe20000300000 */
.L_x_31:
[----:B------:R-:W-:Y:S01]  /*2c30*/  ISETP.NE.AND P0, PT, R23, RZ, PT ;  /* 0x000000ff1700720c */ /* 0x000fe20003f05270 */
[----:B------:R-:W-:-:S12]  /*2c40*/  UISETP.LT.AND UP1, UPT, UR40, 0x1, UPT ;  /* 0x000000012800788c */ /* 0x000fd8000bf21270 */
[----:B------:R-:W-:-:S05]  /*2c50*/  VOTEU.ANY UP0, P0 ;  /* 0x00000000003f7886 */ /* 0x000fca0000000100 */
[----:B------:R-:W-:-:S04]  /*2c60*/  @UP0 USEL UR4, UR40, 0x1, UP1 ;  /* 0x0000000128040887 */ /* 0x000fc80008800000 */
[----:B------:R-:W-:-:S06]  /*2c70*/  @UP0 UIADD3 UR4, UR39, UR40, -UR4 ;  /* 0x0000002827040290 */ /* 0x000fcc000fffe804 */
[----:B------:R-:W-:-:S04]  /*2c80*/  IMAD.U32 R0, RZ, RZ, UR4 ;  /* 0x00000004ff007e24 */ /* 0x000fc8000f8e00ff */
[----:B------:R-:W-:-:S05]  /*2c90*/  @P0 IMAD.SHL.U32 R0, R0, 0x8, RZ ;  /* 0x0000000800000824 */ /* 0x000fca00078e00ff */
[----:B------:R-:W-:-:S04]  /*2ca0*/  @P0 LOP3.LUT R0, R0, 0x8, RZ, 0xc0, !PT ;  /* 0x0000000800000812 */ /* 0x000fc800078ec0ff */
[----:B------:R-:W-:-:S04]  /*2cb0*/  @P0 IADD3 R3, R6, 0x10, R0 ;  /* 0x0000001006030810 */ /* 0x000fc80007ffe000 */
[----:B------:R-:W-:-:S04]  /*2cc0*/  @P0 PRMT R3, R22, 0x654, R3 ;  /* 0x0000065416030816 */ /* 0x000fc80000000003 */
[----:B------:R2:W-:Y:S01]  /*2cd0*/  @P0 SYNCS.ARRIVE.TRANS64.RED.A1T0 RZ, [R3+URZ], RZ ;  /* 0x000000ff03ff09a7 */ /* 0x0005e2000810043f */
[----:B------:R-:W-:-:S13]  /*2ce0*/  ISETP.GT.U32.AND P0, PT, R19, 0x1, PT ;  /* 0x000000011300780c */ /* 0x000fda0003f04070 */
[----:B--2---:R-:W-:Y:S05]  /*2cf0*/  @P0 BRA `(.L_x_30) ;  /* 0x0000000000040947 */ /* 0x004fea0003800000 */
[----:B------:R-:W-:Y:S01]  /*2d00*/  BPT.TRAP 0x1 ;  /* 0x000000040000795c */ /* 0x000fe20000300000 */
.L_x_30:
[----:B------:R-:W2:Y:S01]  /*2d10*/  LDC R6, c[0x0][0x288] ;  /* 0x0000a200ff067b82 */ /* 0x000ea20000000800 */
[--C-:B------:R-:W-:Y:S01]  /*2d20*/  SHF.R.U32.HI R0, RZ, 0x2, R18.reuse ;  /* 0x00000002ff007819 */ /* 0x100fe20000011612 */
[----:B------:R-:W-:Y:S01]  /*2d30*/  UIADD3 UR39, UR40, UR39, URZ ;  /* 0x0000002728277290 */ /* 0x000fe2000fffe03f */
[----:B01----:R-:W-:Y:S01]  /*2d40*/  SHF.R.U32.HI R5, RZ, 0x7, R18 ;  /* 0x00000007ff057819 */ /* 0x003fe20000011612 */
[----:B------:R-:W-:Y:S01]  /*2d50*/  IMAD.SHL.U32 R9, R76, 0x20, RZ ;  /* 0x000000204c097824 */ /* 0x000fe200078e00ff */
[----:B------:R-:W-:Y:S01]  /*2d60*/  LOP3.LUT R3, R0, 0x7, RZ, 0xc0, !PT ;  /* 0x0000000700037812 */ /* 0x000fe200078ec0ff */
[----:B------:R-:W-:Y:S01]  /*2d70*/  USHF.R.U32.HI UR4, URZ, 0x1, UR39 ;  /* 0x000000013f047899 */ /* 0x000fe20008011627 */
[----:B------:R-:W-:Y:S01]  /*2d80*/  LOP3.LUT R0, R5, 0x1, RZ, 0xc0, !PT ;  /* 0x0000000105007812 */ /* 0x000fe200078ec0ff */
[C---:B------:R-:W-:Y:S01]  /*2d90*/  IMAD.SHL.U32 R14, R18.reuse, 0x2, RZ ;  /* 0x00000002120e7824 */ /* 0x040fe200078e00ff */
[C---:B------:R-:W-:Y:S01]  /*2da0*/  LOP3.LUT R4, R18.reuse, 0x60, RZ, 0xc0, !PT ;  /* 0x0000006012047812 */ /* 0x040fe200078ec0ff */
[----:B------:R-:W-:Y:S01]  /*2db0*/  ULOP3.LUT UR4, UR4, 0x1, URZ, 0xc0, !UPT ;  /* 0x0000000104047892 */ /* 0x000fe2000f8ec03f */
[----:B------:R-:W-:Y:S01]  /*2dc0*/  LOP3.LUT R5, R18, 0x3, RZ, 0xc0, !PT ;  /* 0x0000000312057812 */ /* 0x000fe200078ec0ff */
[----:B------:R-:W-:Y:S01]  /*2dd0*/  IMAD.SHL.U32 R8, R0, 0x40, RZ ;  /* 0x0000004000087824 */ /* 0x000fe200078e00ff */
[----:B------:R-:W-:Y:S01]  /*2de0*/  SHF.R.U32.HI R4, RZ, 0x1, R4 ;  /* 0x00000001ff047819 */ /* 0x000fe20000011604 */
[----:B------:R-:W-:Y:S01]  /*2df0*/  ULDC UR8, c[0x0][0x284] ;  /* 0x0000a10000087ab9 */ /* 0x000fe20000000800 */
[----:B------:R-:W-:Y:S01]  /*2e00*/  UISETP.GT.U32.AND UP1, UPT, UR39, 0x1, UPT ;  /* 0x000000012700788c */ /* 0x000fe2000bf24070 */
[----:B------:R-:W-:Y:S01]  /*2e10*/  SHF.R.S32.HI R77, RZ, 0x1f, R75 ;  /* 0x0000001fff4d7819 */ /* 0x000fe2000001144b */
[----:B------:R-:W-:Y:S01]  /*2e20*/  UISETP.NE.U32.AND UP0, UPT, UR4, 0x1, UPT ;  /* 0x000000010400788c */ /* 0x000fe2000bf05070 */
[--C-:B------:R-:W-:Y:S01]  /*2e30*/  IADD3 R7, RZ, -R4, -R3.reuse ;  /* 0x80000004ff077210 */ /* 0x100fe20007ffe803 */
[----:B------:R-:W-:Y:S01]  /*2e40*/  ULDC.64 UR6, c[0x0][0x5d0] ;  /* 0x0001740000067ab9 */ /* 0x000fe20000000a00 */
[----:B------:R-:W-:Y:S01]  /*2e50*/  LOP3.LUT R3, R8, 0x40, R3, 0xe2, !PT ;  /* 0x0000004008037812 */ /* 0x000fe200078ee203 */
[----:B------:R-:W-:Y:S01]  /*2e60*/  UISETP.LT.U32.AND UP1, UPT, UR40, 0x2, UP1 ;  /* 0x000000022800788c */ /* 0x000fe20008f21070 */
[----:B------:R-:W-:Y:S01]  /*2e70*/  LOP3.LUT R14, R9, 0x6, R14, 0xf8, !PT ;  /* 0x00000006090e7812 */ /* 0x000fe200078ef80e */
[----:B------:R-:W-:Y:S01]  /*2e80*/  UISETP.GT.U32.AND UP0, UPT, UR40, 0x1, !UP0 ;  /* 0x000000012800788c */ /* 0x000fe2000c704070 */
[----:B--2---:R-:W-:Y:S01]  /*2e90*/  IMAD R8, R5, -0x2, R6 ;  /* 0xfffffffe05087824 */ /* 0x004fe200078e0206 */
[----:B------:R-:W-:Y:S01]  /*2ea0*/  ISETP.GE.AND P0, PT, R9, R6, PT ;  /* 0x000000060900720c */ /* 0x000fe20003f06270 */
[C---:B------:R-:W-:Y:S01]  /*2eb0*/  IMAD R5, R74.reuse, 0x180, RZ ;  /* 0x000001804a057824 */ /* 0x040fe200078e02ff */
[----:B------:R-:W-:Y:S01]  /*2ec0*/  SHF.R.S32.HI R15, RZ, 0x1f, R14 ;  /* 0x0000001fff0f7819 */ /* 0x000fe2000001140e */
[----:B------:R-:W-:Y:S01]  /*2ed0*/  IMAD R6, R77, UR6, RZ ;  /* 0x000000064d067c24 */ /* 0x000fe2000f8e02ff */
[----:B------:R-:W-:Y:S01]  /*2ee0*/  USEL UR5, URZ, 0x1, !UP1 ;  /* 0x000000013f057887 */ /* 0x000fe2000c800000 */
[----:B------:R-:W-:Y:S01]  /*2ef0*/  IMAD.WIDE R10, R74, 0x180, RZ ;  /* 0x000001804a0a7825 */ /* 0x000fe200078e02ff */
[----:B------:R-:W-:Y:S01]  /*2f00*/  ISETP.GE.OR P0, PT, R5, UR8, P0 ;  /* 0x0000000805007c0c */ /* 0x000fe20008706670 */
[----:B------:R-:W-:-:S02]  /*2f10*/  USEL UR4, URZ, 0x1, !UP0 ;  /* 0x000000013f047887 */ /* 0x000fc4000c000000 */
[----:B------:R-:W-:Y:S01]  /*2f20*/  IMAD R0, R0, -0x40, R7 ;  /* 0xffffffc000007824 */ /* 0x000fe200078e0207 */
[----:B------:R-:W-:Y:S01]  /*2f30*/  LOP3.LUT R89, R10, R3, R4, 0xfe, !PT ;  /* 0x000000030a597212 */ /* 0x000fe200078efe04 */
[C---:B------:R-:W-:Y:S01]  /*2f40*/  IMAD R13, R75.reuse, UR7, R6 ;  /* 0x000000074b0d7c24 */ /* 0x040fe2000f8e0206 */
[----:B------:R-:W-:Y:S01]  /*2f50*/  ULOP3.LUT UR39, UR39, 0x1, URZ, 0xc0, !UPT ;  /* 0x0000000127277892 */ /* 0x000fe2000f8ec03f */
[----:B------:R-:W-:Y:S01]  /*2f60*/  IMAD.WIDE.U32 R6, R75, UR6, R14 ;  /* 0x000000064b067c25 */ /* 0x000fe2000f8e000e */
[----:B------:R-:W-:Y:S01]  /*2f70*/  ULOP3.LUT UR38, UR4, UR38, UR5, 0x96, !UPT ;  /* 0x0000002604267292 */ /* 0x000fe2000f8e9605 */
[----:B------:R-:W-:Y:S02]  /*2f80*/  IADD3 R4, -R5, UR8, R0 ;  /* 0x0000000805047c10 */ /* 0x000fe4000fffe100 */
[----:B------:R-:W-:Y:S02]  /*2f90*/  IMAD.IADD R7, R7, 0x1, R13 ;  /* 0x0000000107077824 */ /* 0x000fe400078e020d */
[----:B------:R-:W-:-:S02]  /*2fa0*/  IMAD.IADD R0, R8, 0x1, -R9 ;  /* 0x0000000108007824 */ /* 0x000fc400078e0a09 */
[----:B------:R-:W-:Y:S01]  /*2fb0*/  IMAD.MOV.U32 R3, RZ, RZ, -0x1 ;  /* 0xffffffffff037424 */ /* 0x000fe200078e00ff */
[----:B------:R-:W-:Y:S06]  /*2fc0*/  @P0 BRA `(.L_x_32) ;  /* 0x0000003800b00947 */ /* 0x000fec0003800000 */
[----:B------:R-:W0:Y:S01]  /*2fd0*/  LDC.64 R8, c[0x0][0x5c8] ;  /* 0x00017200ff087b82 */ /* 0x000e220000000a00 */
[----:B-----5:R-:W-:Y:S01]  /*2fe0*/  FSETP.NEU.AND P0, PT, R73, RZ, PT ;  /* 0x000000ff4900720b */ /* 0x020fe20003f0d000 */
[----:B------:R-:W-:Y:S01]  /*2ff0*/  BSSY B0, `(.L_x_32) ;  /* 0x00003a9000007945 */ /* 0x000fe20003800000 */
[----:B------:R-:W-:-:S04]  /*3000*/  ISETP.GT.AND P1, PT, R4, RZ, PT ;  /* 0x000000ff0400720c */ /* 0x000fc80003f24270 */
[----:B------:R-:W-:Y:S01]  /*3010*/  ISETP.GT.AND P2, PT, R0, RZ, P1 ;  /* 0x000000ff0000720c */ /* 0x000fe20000f44270 */
[-C--:B0-----:R-:W-:Y:S02]  /*3020*/  IMAD R12, R11, R8.reuse, RZ ;  /* 0x000000080b0c7224 */ /* 0x081fe400078e02ff */
[----:B------:R-:W-:-:S04]  /*3030*/  IMAD.WIDE.U32 R80, R89, R8, R6 ;  /* 0x0000000859507225 */ /* 0x000fc800078e0006 */
[----:B------:R-:W-:-:S04]  /*3040*/  IMAD R5, R89, R9, R12 ;  /* 0x0000000959057224 */ /* 0x000fc800078e020c */
[----:B------:R-:W-:Y:S01]  /*3050*/  IMAD.IADD R91, R81, 0x1, R5 ;  /* 0x00000001515b7824 */ /* 0x000fe200078e0205 */
[----:B------:R-:W-:Y:S06]  /*3060*/  @!P0 BRA `(.L_x_33) ;  /* 0x0000002800388947 */ /* 0x000fec0003800000 */
[----:B------:R-:W0:Y:S01]  /*3070*/  LDC.64 R84, c[0x0][0x5b8] ;  /* 0x00016e00ff547b82 */ /* 0x000e220000000a00 */
[----:B------:R-:W-:-:S07]  /*3080*/  ULDC.64 UR4, c[0x0][0x5c0] ;  /* 0x0001700000047ab9 */ /* 0x000fce0000000a00 */
[----:B------:R-:W1:Y:S08]  /*3090*/  LDC.64 R20, c[0x0][0x5b0] ;  /* 0x00016c00ff147b82 */ /* 0x000e700000000a00 */
[----:B------:R-:W2:Y:S01]  /*30a0*/  LDC.64 R86, c[0x0][0x5a8] ;  /* 0x00016a00ff567b82 */ /* 0x000ea20000000a00 */
[-C--:B0-----:R-:W-:Y:S02]  /*30b0*/  IMAD R6, R77, R84.reuse, RZ ;  /* 0x000000544d067224 */ /* 0x081fe400078e02ff */
[----:B------:R-:W-:-:S04]  /*30c0*/  IMAD.WIDE.U32 R82, R75, R84, R14 ;  /* 0x000000544b527225 */ /* 0x000fc800078e000e */
[----:B------:R-:W-:Y:S02]  /*30d0*/  IMAD R81, R75, R85, R6 ;  /* 0x000000554b517224 */ /* 0x000fe400078e0206 */
[-C--:B-1----:R-:W-:Y:S02]  /*30e0*/  IMAD R10, R11, R20.reuse, RZ ;  /* 0x000000140b0a7224 */ /* 0x082fe400078e02ff */
[----:B------:R-:W-:Y:S02]  /*30f0*/  IMAD.IADD R13, R83, 0x1, R81 ;  /* 0x00000001530d7824 */ /* 0x000fe400078e0251 */
[----:B------:R-:W-:Y:S02]  /*3100*/  IMAD.MOV.U32 R12, RZ, RZ, R82 ;  /* 0x000000ffff0c7224 */ /* 0x000fe400078e0052 */
[C---:B------:R-:W-:Y:S02]  /*3110*/  IMAD R85, R89.reuse, R21, R10 ;  /* 0x0000001559557224 */ /* 0x040fe400078e020a */
[----:B------:R-:W-:-:S04]  /*3120*/  IMAD.WIDE.U32 R10, R89, R20, R12 ;  /* 0x00000014590a7225 */ /* 0x000fc800078e000c */
[----:B------:R-:W-:Y:S01]  /*3130*/  IMAD.IADD R5, R11, 0x1, R85 ;  /* 0x000000010b057824 */ /* 0x000fe200078e0255 */
[----:B--2---:R-:W-:-:S04]  /*3140*/  LEA R6, P0, R10, R86, 0x1 ;  /* 0x000000560a067211 */ /* 0x004fc800078008ff */
[----:B------:R-:W-:-:S05]  /*3150*/  LEA.HI.X R7, R10, R87, R5, 0x1, P0 ;  /* 0x000000570a077211 */ /* 0x000fca00000f0c05 */
[----:B------:R-:W2:Y:S01]  /*3160*/  @P2 LDG.E.LTC128B.U16 R5, desc[UR36][R6.64] ;  /* 0x0000002406052981 */ /* 0x000ea2000c1e1520 */
[----:B------:R-:W-:Y:S01]  /*3170*/  IMAD.WIDE.U32 R76, R89, R20, R14 ;  /* 0x00000014594c7225 */ /* 0x000fe200078e000e */
[----:B------:R-:W-:Y:S01]  /*3180*/  ISETP.GT.AND P3, PT, R0, 0x1, P1 ;  /* 0x000000010000780c */ /* 0x000fe20000f64270 */
[----:B------:R-:W-:Y:S02]  /*3190*/  BSSY B1, `(.L_x_34) ;  /* 0x0000011000017945 */ /* 0x000fe40003800000 */
[----:B------:R-:W-:Y:S02]  /*31a0*/  IMAD.IADD R77, R85, 0x1, R77 ;  /* 0x00000001554d7824 */ /* 0x000fe400078e024d */
[----:B------:R-:W-:-:S04]  /*31b0*/  IMAD.WIDE.U32 R78, R75, R84, R76 ;  /* 0x000000544b4e7225 */ /* 0x000fc800078e004c */
[----:B--2---:R-:W-:-:S04]  /*31c0*/  IMAD.U32 R10, R5, 0x10000, RZ ;  /* 0x00010000050a7824 */ /* 0x004fc800078e00ff */
[----:B------:R-:W-:Y:S01]  /*31d0*/  FMUL R11, R10, R73 ;  /* 0x000000490a0b7220 */ /* 0x000fe20000400000 */
[----:B------:R-:W-:-:S03]  /*31e0*/  LEA R10, P0, R80, UR4, 0x1 ;  /* 0x00000004500a7c11 */ /* 0x000fc6000f8008ff */
[----:B------:R-:W-:Y:S01]  /*31f0*/  FFMA R11, R56, R72, R11 ;  /* 0x00000048380b7223 */ /* 0x000fe2000000000b */
[----:B------:R-:W-:Y:S01]  /*3200*/  IMAD.IADD R56, R81, 0x1, R79 ;  /* 0x0000000151387824 */ /* 0x000fe200078e024f */
[----:B------:R-:W-:-:S03]  /*3210*/  SHF.L.U64.HI R79, R20, 0x3, R21 ;  /* 0x00000003144f7819 */ /* 0x000fc60000010215 */
[----:B------:R-:W-:Y:S02]  /*3220*/  F2FP.BF16.F32.PACK_AB R74, RZ, R11 ;  /* 0x0000000bff4a723e */ /* 0x000fe400000010ff */
[----:B------:R-:W-:Y:S02]  /*3230*/  LEA.HI.X R11, R80, UR5, R91, 0x1, P0 ;  /* 0x00000005500b7c11 */ /* 0x000fe400080f0c5b */
[----:B------:R-:W-:-:S03]  /*3240*/  LEA R76, P0, R78, R86, 0x1 ;  /* 0x000000564e4c7211 */ /* 0x000fc600078008ff */
[----:B------:R0:W-:Y:S01]  /*3250*/  @P2 STG.E.U16 desc[UR36][R10.64], R74 ;  /* 0x0000004a0a002986 */ /* 0x0001e2000c101524 */
[----:B------:R-:W-:Y:S01]  /*3260*/  LEA.HI.X R77, R78, R87, R56, 0x1, P0 ;  /* 0x000000574e4d7211 */ /* 0x000fe200000f0c38 */
[----:B------:R-:W-:Y:S01]  /*3270*/  IMAD.SHL.U32 R78, R20, 0x8, RZ ;  /* 0x00000008144e7824 */ /* 0x000fe200078e00ff */
[----:B------:R-:W-:Y:S07]  /*3280*/  @!P3 BRA `(.L_x_35) ;  /* 0x000000000004b947 */ /* 0x000fee0003800000 */
[----:B------:R1:W5:Y:S02]  /*3290*/  LDG.E.LTC128B.U16 R5, desc[UR36][R76.64+0x2] ;  /* 0x000002244c057981 */ /* 0x000364000c1e1520 */
.L_x_35:
[----:B------:R-:W-:Y:S05]  /*32a0*/  BSYNC B1 ;  /* 0x0000000000017941 */ /* 0x000fea0003800000 */
.L_x_34:
[----:B-----5:R-:W-:Y:S01]  /*32b0*/  IMAD.U32 R12, R5, 0x10000, RZ ;  /* 0x00010000050c7824 */ /* 0x020fe200078e00ff */
[----:B------:R-:W-:Y:S01]  /*32c0*/  ISETP.GT.AND P0, PT, R4, 0x8, PT ;  /* 0x000000080400780c */ /* 0x000fe20003f04270 */
[----:B------:R-:W-:-:S04]  /*32d0*/  IMAD.WIDE.U32 R78, R89, R20, R78 ;  /* 0x00000014594e7225 */ /* 0x000fc800078e004e */
[----:B------:R-:W-:Y:S01]  /*32e0*/  FMUL R12, R12, R73 ;  /* 0x000000490c0c7220 */ /* 0x000fe20000400000 */
[----:B------:R-:W-:Y:S01]  /*32f0*/  ISETP.GT.AND P2, PT, R0, RZ, P0 ;  /* 0x000000ff0000720c */ /* 0x000fe20000744270 */
[--C-:B------:R-:W-:Y:S01]  /*3300*/  IMAD.IADD R85, R85, 0x1, R79.reuse ;  /* 0x0000000155557824 */ /* 0x100fe200078e024f */
[----:B------:R-:W-:Y:S01]  /*3310*/  IADD3 R82, P4, R82, R78, RZ ;  /* 0x0000004e52527210 */ /* 0x000fe20007f9e0ff */
[----:B------:R-:W-:Y:S01]  /*3320*/  FFMA R57, R57, R72, R12 ;  /* 0x0000004839397223 */ /* 0x000fe2000000000c */
[----:B------:R-:W-:-:S03]  /*3330*/  PRMT R79, R5, 0x7610, R79 ;  /* 0x00007610054f7816 */ /* 0x000fc6000000004f */
[----:B------:R-:W-:Y:S01]  /*3340*/  IMAD.X R13, R85, 0x1, R13, P4 ;  /* 0x00000001550d7824 */ /* 0x000fe200020e060d */
[----:B------:R-:W-:Y:S02]  /*3350*/  F2FP.BF16.F32.PACK_AB R57, RZ, R57 ;  /* 0x00000039ff39723e */ /* 0x000fe400000010ff */
[C---:B------:R-:W-:Y:S02]  /*3360*/  LEA R12, P4, R82.reuse, R86, 0x1 ;  /* 0x00000056520c7211 */ /* 0x040fe400078808ff */
[----:B------:R-:W-:Y:S02]  /*3370*/  PRMT R80, R57, 0x7610, R80 ;  /* 0x0000761039507816 */ /* 0x000fe40000000050 */
[----:B------:R-:W-:-:S03]  /*3380*/  LEA.HI.X R13, R82, R87, R13, 0x1, P4 ;  /* 0x00000057520d7211 */ /* 0x000fc600020f0c0d */
[----:B------:R2:W-:Y:S04]  /*3390*/  @P3 STG.E.U16 desc[UR36][R10.64+0x2], R80 ;  /* 0x000002500a003986 */ /* 0x0005e8000c101524 */
[----:B------:R-:W3:Y:S01]  /*33a0*/  @P2 LDG.E.LTC128B.U16 R79, desc[UR36][R12.64] ;  /* 0x000000240c4f2981 */ /* 0x000ee2000c1e1520 */
[----:B------:R-:W-:Y:S01]  /*33b0*/  IADD3 R14, P3, R14, R78, RZ ;  /* 0x0000004e0e0e7210 */ /* 0x000fe20007f7e0ff */
[----:B------:R-:W-:Y:S04]  /*33c0*/  BSSY B1, `(.L_x_36) ;  /* 0x0000011000017945 */ /* 0x000fe80003800000 */
[----:B------:R-:W-:Y:S01]  /*33d0*/  IMAD.X R15, R15, 0x1, R85, P3 ;  /* 0x000000010f0f7824 */ /* 0x000fe200018e0655 */
[----:B------:R-:W-:Y:S01]  /*33e0*/  ISETP.GT.AND P3, PT, R0, 0x1, P0 ;  /* 0x000000010000780c */ /* 0x000fe20000764270 */
[----:B0-----:R-:W-:Y:S01]  /*33f0*/  IMAD.WIDE.U32 R74, R75, R84, R14 ;  /* 0x000000544b4a7225 */ /* 0x001fe200078e000e */
[----:B------:R-:W-:-:S02]  /*3400*/  SHF.L.U64.HI R15, R8, 0x4, R9 ;  /* 0x00000004080f7819 */ /* 0x000fc40000010209 */
[----:B------:R-:W-:Y:S01]  /*3410*/  LEA R14, P4, R8, R10, 0x4 ;  /* 0x0000000a080e7211 */ /* 0x000fe200078820ff */
[----:B------:R-:W-:-:S04]  /*3420*/  IMAD.IADD R57, R81, 0x1, R75 ;  /* 0x0000000151397824 */ /* 0x000fc800078e024b */
[----:B------:R-:W-:Y:S02]  /*3430*/  IMAD.X R15, R15, 0x1, R11, P4 ;  /* 0x000000010f0f7824 */ /* 0x000fe400020e060b */
[----:B---3--:R-:W-:-:S04]  /*3440*/  IMAD.U32 R56, R79, 0x10000, RZ ;  /* 0x000100004f387824 */ /* 0x008fc800078e00ff */
[----:B------:R-:W-:Y:S01]  /*3450*/  FMUL R5, R56, R73 ;  /* 0x0000004938057220 */ /* 0x000fe20000400000 */
[----:B------:R-:W-:-:S03]  /*3460*/  LEA R56, P5, R74, R86, 0x1 ;  /* 0x000000564a387211 */ /* 0x000fc600078a08ff */
[----:B------:R-:W-:Y:S01]  /*3470*/  FFMA R5, R58, R72, R5 ;  /* 0x000000483a057223 */ /* 0x000fe20000000005 */
[----:B------:R-:W-:-:S04]  /*3480*/  LEA.HI.X R57, R74, R87, R57, 0x1, P5 ;  /* 0x000000574a397211 */ /* 0x000fc800028f0c39 */
[----:B------:R-:W-:-:S05]  /*3490*/  F2FP.BF16.F32.PACK_AB R5, RZ, R5 ;  /* 0x00000005ff05723e */ /* 0x000fca00000010ff */
[----:B------:R2:W-:Y:S01]  /*34a0*/  @P2 STG.E.U16 desc[UR36][R14.64], R5 ;  /* 0x000000050e002986 */ /* 0x0005e2000c101524 */
[----:B------:R-:W-:Y:S05]  /*34b0*/  @!P3 BRA `(.L_x_37) ;  /* 0x000000000004b947 */ /* 0x000fea0003800000 */
[----:B------:R0:W5:Y:S02]  /*34c0*/  LDG.E.LTC128B.U16 R79, desc[UR36][R56.64+0x2] ;  /* 0x00000224384f7981 */ /* 0x000164000c1e1520 */
.L_x_37:
[----:B------:R-:W-:Y:S05]  /*34d0*/  BSYNC B1 ;  /* 0x0000000000017941 */ /* 0x000fea0003800000 */
.L_x_36:
[----:B-----5:R-:W-:Y:S01]  /*34e0*/  IMAD.U32 R58, R79, 0x10000, RZ ;  /* 0x000100004f3a7824 */ /* 0x020fe200078e00ff */
[----:B------:R-:W-:Y:S01]  /*34f0*/  ISETP.GT.AND P2, PT, R0, 0x8, P1 ;  /* 0x000000080000780c */ /* 0x000fe20000f44270 */
[----:B------:R-:W-:Y:S02]  /*3500*/  BSSY B1, `(.L_x_38) ;  /* 0x0000007000017945 */ /* 0x000fe40003800000 */
[----:B------:R-:W-:-:S04]  /*3510*/  FMUL R58, R58, R73 ;  /* 0x000000493a3a7220 */ /* 0x000fc80000400000 */
[----:B------:R-:W-:-:S05]  /*3520*/  FFMA R58, R59, R72, R58 ;  /* 0x000000483b3a7223 */ /* 0x000fca000000003a */
[----:B------:R-:W-:-:S05]  /*3530*/  F2FP.BF16.F32.PACK_AB R58, RZ, R58 ;  /* 0x0000003aff3a723e */ /* 0x000fca00000010ff */
[----:B------:R3:W-:Y:S01]  /*3540*/  @P3 STG.E.U16 desc[UR36][R14.64+0x2], R58 ;  /* 0x0000023a0e003986 */ /* 0x0007e2000c101524 */
[----:B------:R-:W-:Y:S05]  /*3550*/  @!P2 BRA `(.L_x_39) ;  /* 0x000000000004a947 */ /* 0x000fea0003800000 */
[----:B------:R4:W5:Y:S02]  /*3560*/  LDG.E.LTC128B.U16 R79, desc[UR36][R76.64+0x10] ;  /* 0x000010244c4f7981 */ /* 0x000964000c1e1520 */
.L_x_39:
[----:B------:R-:W-:Y:S05]  /*3570*/  BSYNC B1 ;  /* 0x0000000000017941 */ /* 0x000fea0003800000 */
.L_x_38:
[----:B---3-5:R-:W-:Y:S01]  /*3580*/  IMAD.U32 R58, R79, 0x10000, RZ ;  /* 0x000100004f3a7824 */ /* 0x028fe200078e00ff */
[----:B------:R-:W-:Y:S01]  /*3590*/  ISETP.GT.AND P3, PT, R0, 0x9, P1 ;  /* 0x000000090000780c */ /* 0x000fe20000f64270 */
[----:B------:R-:W-:Y:S02]  /*35a0*/  BSSY B1, `(.L_x_40) ;  /* 0x0000007000017945 */ /* 0x000fe40003800000 */
[----:B--2---:R-:W-:-:S04]  /*35b0*/  FMUL R5, R58, R73 ;  /* 0x000000493a057220 */ /* 0x004fc80000400000 */
[----:B------:R-:W-:-:S05]  /*35c0*/  FFMA R5, R60, R72, R5 ;  /* 0x000000483c057223 */ /* 0x000fca0000000005 */
[----:B------:R-:W-:-:S05]  /*35d0*/  F2FP.BF16.F32.PACK_AB R5, RZ, R5 ;  /* 0x00000005ff05723e */ /* 0x000fca00000010ff */
[----:B------:R2:W-:Y:S01]  /*35e0*/  @P2 STG.E.U16 desc[UR36][R10.64+0x10], R5 ;  /* 0x000010050a002986 */ /* 0x0005e2000c101524 */
[----:B------:R-:W-:Y:S05]  /*35f0*/  @!P3 BRA `(.L_x_41) ;  /* 0x000000000004b947 */ /* 0x000fea0003800000 */
[----:B------:R3:W5:Y:S02]  /*3600*/  LDG.E.LTC128B.U16 R79, desc[UR36][R76.64+0x12] ;  /* 0x000012244c4f7981 */ /* 0x000764000c1e1520 */
.L_x_41:
[----:B------:R-:W-:Y:S05]  /*3610*/  BSYNC B1 ;  /* 0x0000000000017941 */ /* 0x000fea0003800000 */
.L_x_40:
        /* <DEDUP_REMOVED lines=9> */
.L_x_43:
[----:B------:R-:W-:Y:S05]  /*36b0*/  BSYNC B1 ;  /* 0x0000000000017941 */ /* 0x000fea0003800000 */
.L_x_42:
[----:B0----5:R-:W-:Y:S01]  /*36c0*/  IMAD.U32 R58, R79, 0x10000, RZ ;  /* 0x000100004f3a7824 */ /* 0x021fe200078e00ff */
        /* <DEDUP_REMOVED lines=8> */
.L_x_45:
[----:B------:R-:W-:Y:S05]  /*3750*/  BSYNC B1 ;  /* 0x0000000000017941 */ /* 0x000fea0003800000 */
.L_x_44:
        /* <DEDUP_REMOVED lines=9> */
.L_x_47:
[----:B------:R-:W-:Y:S05]  /*37f0*/  BSYNC B1 ;  /* 0x0000000000017941 */ /* 0x000fea0003800000 */
.L_x_46:
[----:B0----5:R-:W-:Y:S01]  /*3800*/  IMAD.U32 R58, R79, 0x10000, RZ ;  /* 0x000100004f3a7824 */ /* 0x021fe200078e00ff */
        /* <DEDUP_REMOVED lines=8> */
.L_x_49:
[----:B------:R-:W-:Y:S05]  /*3890*/  BSYNC B1 ;  /* 0x0000000000017941 */ /* 0x000fea0003800000 */
.L_x_48:
        /* <DEDUP_REMOVED lines=9> */
.L_x_51:
[----:B------:R-:W-:Y:S05]  /*3930*/  BSYNC B1 ;  /* 0x0000000000017941 */ /* 0x000fea0003800000 */
.L_x_50:
        /* <DEDUP_REMOVED lines=9> */
.L_x_53:
[----:B------:R-:W-:Y:S05]  /*39d0*/  BSYNC B1 ;  /* 0x0000000000017941 */ /* 0x000fea0003800000 */
.L_x_52:
        /* <DEDUP_REMOVED lines=9> */
.L_x_55:
[----:B------:R-:W-:Y:S05]  /*3a70*/  BSYNC B1 ;  /* 0x0000000000017941 */ /* 0x000fea0003800000 */
.L_x_54:
        /* <DEDUP_REMOVED lines=9> */
.L_x_57:
[----:B------:R-:W-:Y:S05]  /*3b10*/  BSYNC B1 ;  /* 0x0000000000017941 */ /* 0x000fea0003800000 */
.L_x_56:
        /* <DEDUP_REMOVED lines=9> */
.L_x_59:
[----:B------:R-:W-:Y:S05]  /*3bb0*/  BSYNC B1 ;  /* 0x0000000000017941 */ /* 0x000fea0003800000 */
.L_x_58:
        /* <DEDUP_REMOVED lines=9> */
.L_x_61:
[----:B------:R-:W-:Y:S05]  /*3c50*/  BSYNC B1 ;  /* 0x0000000000017941 */ /* 0x000fea0003800000 */
.L_x_60:
[----:B0-2--5:R-:W-:Y:S01]  /*3c60*/  IMAD.U32 R56, R79, 0x10000, RZ ;  /* 0x000100004f387824 */ /* 0x025fe200078e00ff */
[----:B------:R-:W-:Y:S01]  /*3c70*/  ISETP.GT.AND P0, PT, R4, 0x80, PT ;  /* 0x000000800400780c */ /* 0x000fe20003f04270 */
[C---:B------:R-:W-:Y:S01]  /*3c80*/  IMAD.SHL.U32 R61, R20.reuse, 0x100, RZ ;  /* 0x00000100143d7824 */ /* 0x040fe200078e00ff */
[----:B------:R-:W-:Y:S01]  /*3c90*/  SHF.L.U64.HI R5, R20, 0x8, R21 ;  /* 0x0000000814057819 */ /* 0x000fe20000010215 */
[----:B------:R-:W-:Y:S01]  /*3ca0*/  FMUL R56, R56, R73 ;  /* 0x0000004938387220 */ /* 0x000fe20000400000 */
[----:B------:R-:W-:Y:S02]  /*3cb0*/  ISETP.GT.AND P3, PT, R0, RZ, P0 ;  /* 0x000000ff0000720c */ /* 0x000fe40000764270 */
[----:B------:R-:W-:Y:S01]  /*3cc0*/  IADD3 R20, P2, R61, R6, RZ ;  /* 0x000000063d147210 */ /* 0x000fe20007f5e0ff */
[----:B------:R-:W-:-:S04]  /*3cd0*/  FFMA R56, R71, R72, R56 ;  /* 0x0000004847387223 */ /* 0x000fc80000000038 */
[----:B------:R-:W-:Y:S01]  /*3ce0*/  IMAD.X R21, R5, 0x1, R7, P2 ;  /* 0x0000000105157824 */ /* 0x000fe200010e0607 */
[----:B------:R-:W-:-:S04]  /*3cf0*/  F2FP.BF16.F32.PACK_AB R56, RZ, R56 ;  /* 0x00000038ff38723e */ /* 0x000fc800000010ff */
[----:B------:R-:W-:-:S05]  /*3d00*/  PRMT R58, R56, 0x7610, R58 ;  /* 0x00007610383a7816 */ /* 0x000fca000000003a */
[----:B------:R0:W-:Y:S04]  /*3d10*/  @P1 STG.E.U16 desc[UR36][R14.64+0x32], R58 ;  /* 0x0000323a0e001986 */ /* 0x0001e8000c101524 */
[----:B------:R-:W2:Y:S01]  /*3d20*/  @P3 LDG.E.LTC128B.U16 R79, desc[UR36][R20.64] ;  /* 0x00000024144f3981 */ /* 0x000ea2000c1e1520 */
[----:B------:R-:W-:Y:S01]  /*3d30*/  IMAD.SHL.U32 R67, R8, 0x100, RZ ;  /* 0x0000010008437824 */ /* 0x000fe200078e00ff */
[----:B------:R-:W-:Y:S02]  /*3d40*/  LOP3.LUT R65, R61, 0x2, RZ, 0xfc, !PT ;  /* 0x000000023d417812 */ /* 0x000fe400078efcff */
[----:B------:R-:W-:Y:S02]  /*3d50*/  ISETP.GT.AND P2, PT, R0, 0x1, P0 ;  /* 0x000000010000780c */ /* 0x000fe40000744270 */
[----:B------:R-:W-:-:S02]  /*3d60*/  SHF.L.U64.HI R59, R8, 0x8, R9 ;  /* 0x00000008083b7819 */ /* 0x000fc40000010209 */
[----:B------:R-:W-:-:S05]  /*3d70*/  IADD3 R8, P1, R67, R10, RZ ;  /* 0x0000000a43087210 */ /* 0x000fca0007f3e0ff */
[----:B------:R-:W-:Y:S02]  /*3d80*/  IMAD.X R9, R59, 0x1, R11, P1 ;  /* 0x000000013b097824 */ /* 0x000fe400008e060b */
[----:B--2---:R-:W-:-:S04]  /*3d90*/  IMAD.U32 R56, R79, 0x10000, RZ ;  /* 0x000100004f387824 */ /* 0x004fc800078e00ff */
[----:B------:R-:W-:Y:S01]  /*3da0*/  FMUL R57, R56, R73 ;  /* 0x0000004938397220 */ /* 0x000fe20000400000 */
[----:B------:R-:W-:-:S03]  /*3db0*/  IADD3 R56, P4, R65, R6, RZ ;  /* 0x0000000641387210 */ /* 0x000fc60007f9e0ff */
[----:B------:R-:W-:-:S05]  /*3dc0*/  FFMA R57, R40, R72, R57 ;  /* 0x0000004828397223 */ /* 0x000fca0000000039 */
[----:B------:R-:W-:Y:S01]  /*3dd0*/  F2FP.BF16.F32.PACK_AB R40, RZ, R57 ;  /* 0x00000039ff28723e */ /* 0x000fe200000010ff */
[----:B------:R-:W-:-:S03]  /*3de0*/  IMAD.X R57, R5, 0x1, R7, P4 ;  /* 0x0000000105397824 */ /* 0x000fc600020e0607 */
[----:B0-----:R-:W-:-:S05]  /*3df0*/  PRMT R58, R40, 0x7610, R58 ;  /* 0x00007610283a7816 */ /* 0x001fca000000003a */
[----:B------:R0:W-:Y:S04]  /*3e00*/  @P3 STG.E.U16 desc[UR36][R8.64], R58 ;  /* 0x0000003a08003986 */ /* 0x0001e8000c101524 */
[----:B------:R-:W2:Y:S01]  /*3e10*/  @P2 LDG.E.LTC128B.U16 R79, desc[UR36][R56.64] ;  /* 0x00000024384f2981 */ /* 0x000ea2000c1e1520 */
[----:B------:R-:W-:Y:S01]  /*3e20*/  LOP3.LUT R69, R67, 0x2, RZ, 0xfc, !PT ;  /* 0x0000000243457812 */ /* 0x000fe200078efcff */
[----:B------:R-:W-:Y:S01]  /*3e30*/  BSSY B1, `(.L_x_62) ;  /* 0x000000f000017945 */ /* 0x000fe20003800000 */
[----:B------:R-:W-:Y:S02]  /*3e40*/  ISETP.GT.AND P1, PT, R4, 0x88, PT ;  /* 0x000000880400780c */ /* 0x000fe40003f24270 */
[----:B------:R-:W-:Y:S02]  /*3e50*/  IADD3 R62, P4, R69, R10, RZ ;  /* 0x0000000a453e7210 */ /* 0x000fe40007f9e0ff */
[----:B------:R-:W-:-:S03]  /*3e60*/  ISETP.GT.AND P3, PT, R0, RZ, P1 ;  /* 0x000000ff0000720c */ /* 0x000fc60000f64270 */
[----:B------:R-:W-:Y:S02]  /*3e70*/  IMAD.X R63, R59, 0x1, R11, P4 ;  /* 0x000000013b3f7824 */ /* 0x000fe400020e060b */
[----:B--2---:R-:W-:-:S04]  /*3e80*/  IMAD.U32 R40, R79, 0x10000, RZ ;  /* 0x000100004f287824 */ /* 0x004fc800078e00ff */
[----:B------:R-:W-:-:S04]  /*3e90*/  FMUL R40, R40, R73 ;  /* 0x0000004928287220 */ /* 0x000fc80000400000 */
[----:B------:R-:W-:-:S05]  /*3ea0*/  FFMA R40, R41, R72, R40 ;  /* 0x0000004829287223 */ /* 0x000fca0000000028 */
[----:B------:R-:W-:Y:S02]  /*3eb0*/  F2FP.BF16.F32.PACK_AB R41, RZ, R40 ;  /* 0x00000028ff29723e */ /* 0x000fe400000010ff */
[----:B------:R-:W-:Y:S02]  /*3ec0*/  IADD3 R40, P4, R61, R12, RZ ;  /* 0x0000000c3d287210 */ /* 0x000fe40007f9e0ff */
[----:B------:R-:W-:-:S03]  /*3ed0*/  PRMT R56, R41, 0x7610, R56 ;  /* 0x0000761029387816 */ /* 0x000fc60000000038 */
[----:B------:R-:W-:Y:S02]  /*3ee0*/  IMAD.X R41, R5, 0x1, R13, P4 ;  /* 0x0000000105297824 */ /* 0x000fe400020e060d */
[----:B------:R0:W-:Y:S01]  /*3ef0*/  @P2 STG.E.U16 desc[UR36][R62.64], R56 ;  /* 0x000000383e002986 */ /* 0x0001e2000c101524 */
[----:B------:R-:W-:Y:S05]  /*3f00*/  @!P3 BRA `(.L_x_63) ;  /* 0x000000000004b947 */ /* 0x000fea0003800000 */
[----:B------:R2:W5:Y:S02]  /*3f10*/  LDG.E.LTC128B.U16 R79, desc[UR36][R40.64] ;  /* 0x00000024284f7981 */ /* 0x000564000c1e1520 */
.L_x_63:
[----:B------:R-:W-:Y:S05]  /*3f20*/  BSYNC B1 ;  /* 0x0000000000017941 */ /* 0x000fea0003800000 */
.L_x_62:
[C---:B0----5:R-:W-:Y:S01]  /*3f30*/  IMAD.U32 R56, R79.reuse, 0x10000, RZ ;  /* 0x000100004f387824 */ /* 0x061fe200078e00ff */
[----:B------:R-:W-:Y:S01]  /*3f40*/  ISETP.GT.AND P2, PT, R0, 0x1, P1 ;  /* 0x000000010000780c */ /* 0x000fe20000f44270 */
[----:B------:R-:W-:Y:S01]  /*3f50*/  BSSY B1, `(.L_x_64) ;  /* 0x000000c000017945 */ /* 0x000fe20003800000 */
[----:B------:R-:W-:Y:S01]  /*3f60*/  PRMT R62, R79, 0x7610, R62 ;  /* 0x000076104f3e7816 */ /* 0x000fe2000000003e */
[----:B------:R-:W-:Y:S01]  /*3f70*/  FMUL R57, R56, R73 ;  /* 0x0000004938397220 */ /* 0x000fe20000400000 */
[----:B------:R-:W-:-:S03]  /*3f80*/  IADD3 R56, P4, R67, R14, RZ ;  /* 0x0000000e43387210 */ /* 0x000fc60007f9e0ff */
[----:B------:R-:W-:-:S05]  /*3f90*/  FFMA R57, R42, R72, R57 ;  /* 0x000000482a397223 */ /* 0x000fca0000000039 */
[----:B------:R-:W-:Y:S01]  /*3fa0*/  F2FP.BF16.F32.PACK_AB R42, RZ, R57 ;  /* 0x00000039ff2a723e */ /* 0x000fe200000010ff */
[----:B------:R-:W-:-:S05]  /*3fb0*/  IMAD.X R57, R59, 0x1, R15, P4 ;  /* 0x000000013b397824 */ /* 0x000fca00020e060f */
[----:B------:R0:W-:Y:S01]  /*3fc0*/  @P3 STG.E.U16 desc[UR36][R56.64], R42 ;  /* 0x0000002a38003986 */ /* 0x0001e2000c101524 */
[----:B------:R-:W-:Y:S05]  /*3fd0*/  @!P2 BRA `(.L_x_65) ;  /* 0x00000000000ca947 */ /* 0x000fea0003800000 */
[----:B------:R-:W-:-:S05]  /*3fe0*/  IADD3 R62, P3, R65, R12, RZ ;  /* 0x0000000c413e7210 */ /* 0x000fca0007f7e0ff */
[----:B------:R-:W-:-:S05]  /*3ff0*/  IMAD.X R63, R5, 0x1, R13, P3 ;  /* 0x00000001053f7824 */ /* 0x000fca00018e060d */
[----:B------:R0:W5:Y:S03]  /*4000*/  LDG.E.LTC128B.U16 R62, desc[UR36][R62.64] ;  /* 0x000000243e3e7981 */ /* 0x000166000c1e1520 */
.L_x_65:
[----:B------:R-:W-:Y:S05]  /*4010*/  BSYNC B1 ;  /* 0x0000000000017941 */ /* 0x000fea0003800000 */
.L_x_64:
[----:B0----5:R-:W-:Y:S01]  /*4020*/  IMAD.U32 R42, R62, 0x10000, RZ ;  /* 0x000100003e2a7824 */ /* 0x021fe200078e00ff */
[----:B------:R-:W-:Y:S02]  /*4030*/  LOP3.LUT R63, R61, 0x10, RZ, 0xfc, !PT ;  /* 0x000000103d3f7812 */ /* 0x000fe400078efcff */
[----:B------:R-:W-:Y:S01]  /*4040*/  ISETP.GT.AND P3, PT, R0, 0x8, P0 ;  /* 0x000000080000780c */ /* 0x000fe20000764270 */
[----:B------:R-:W-:Y:S01]  /*4050*/  FMUL R42, R42, R73 ;  /* 0x000000492a2a7220 */ /* 0x000fe20000400000 */
[----:B------:R-:W-:Y:S02]  /*4060*/  IADD3 R74, P4, R69, R14, RZ ;  /* 0x0000000e454a7210 */ /* 0x000fe40007f9e0ff */
[----:B-1-34-:R-:W-:Y:S01]  /*4070*/  IADD3 R76, P5, R63, R6, RZ ;  /* 0x000000063f4c7210 */ /* 0x01afe20007fbe0ff */
[----:B------:R-:W-:Y:S02]  /*4080*/  FFMA R42, R43, R72, R42 ;  /* 0x000000482b2a7223 */ /* 0x000fe4000000002a */
[----:B------:R-:W-:-:S02]  /*4090*/  IMAD.X R75, R59, 0x1, R15, P4 ;  /* 0x000000013b4b7824 */ /* 0x000fc400020e060f */
[----:B------:R-:W-:Y:S01]  /*40a0*/  IMAD.X R77, R5, 0x1, R7, P5 ;  /* 0x00000001054d7824 */ /* 0x000fe200028e0607 */
[----:B------:R-:W-:-:S04]  /*40b0*/  F2FP.BF16.F32.PACK_AB R42, RZ, R42 ;  /* 0x0000002aff2a723e */ /* 0x000fc800000010ff */
[----:B------:R-:W-:-:S05]  /*40c0*/  PRMT R58, R42, 0x7610, R58 ;  /* 0x000076102a3a7816 */ /* 0x000fca000000003a */
[----:B------:R0:W-:Y:S04]  /*40d0*/  @P2 STG.E.U16 desc[UR36][R74.64], R58 ;  /* 0x0000003a4a002986 */ /* 0x0001e8000c101524 */
[----:B------:R-:W3:Y:S01]  /*40e0*/  @P3 LDG.E.LTC128B.U16 R62, desc[UR36][R76.64] ;  /* 0x000000244c3e3981 */ /* 0x000ee2000c1e1520 */
[----:B------:R-:W-:Y:S02]  /*40f0*/  LOP3.LUT R71, R67, 0x10, RZ, 0xfc, !PT ;  /* 0x0000001043477812 */ /* 0x000fe400078efcff */
[----:B------:R-:W-:Y:S02]  /*4100*/  ISETP.GT.AND P2, PT, R0, 0x9, P0 ;  /* 0x000000090000780c */ /* 0x000fe40000744270 */
[----:B------:R-:W-:-:S05]  /*4110*/  IADD3 R78, P4, R71, R10, RZ ;  /* 0x0000000a474e7210 */ /* 0x000fca0007f9e0ff */
[----:B------:R-:W-:Y:S02]  /*4120*/  IMAD.X R79, R59, 0x1, R11, P4 ;  /* 0x000000013b4f7824 */ /* 0x000fe400020e060b */
[----:B---3--:R-:W-:-:S04]  /*4130*/  IMAD.U32 R42, R62, 0x10000, RZ ;  /* 0x000100003e2a7824 */ /* 0x008fc800078e00ff */
[----:B------:R-:W-:-:S04]  /*4140*/  FMUL R43, R42, R73 ;  /* 0x000000492a2b7220 */ /* 0x000fc80000400000 */
[----:B------:R-:W-:Y:S01]  /*4150*/  FFMA R44, R44, R72, R43 ;  /* 0x000000482c2c7223 */ /* 0x000fe2000000002b */
[----:B------:R-:W-:-:S04]  /*4160*/  LOP3.LUT R43, R61, 0x12, RZ, 0xfc, !PT ;  /* 0x000000123d2b7812 */ /* 0x000fc800078efcff */
[----:B------:R-:W-:Y:S02]  /*4170*/  IADD3 R80, P5, R43, R6, RZ ;  /* 0x000000062b507210 */ /* 0x000fe40007fbe0ff */
[----:B------:R-:W-:-:S03]  /*4180*/  F2FP.BF16.F32.PACK_AB R44, RZ, R44 ;  /* 0x0000002cff2c723e */ /* 0x000fc600000010ff */
[----:B------:R-:W-:Y:S01]  /*4190*/  IMAD.X R81, R5, 0x1, R7, P5 ;  /* 0x0000000105517824 */ /* 0x000fe200028e0607 */
[----:B0-----:R-:W-:-:S05]  /*41a0*/  PRMT R58, R44, 0x7610, R58 ;  /* 0x000076102c3a7816 */ /* 0x001fca000000003a */
[----:B------:R0:W-:Y:S04]  /*41b0*/  @P3 STG.E.U16 desc[UR36][R78.64], R58 ;  /* 0x0000003a4e003986 */ /* 0x0001e8000c101524 */
[----:B------:R-:W3:Y:S01]  /*41c0*/  @P2 LDG.E.LTC128B.U16 R62, desc[UR36][R80.64] ;  /* 0x00000024503e2981 */ /* 0x000ee2000c1e1520 */
[----:B------:R-:W-:Y:S01]  /*41d0*/  LOP3.LUT R75, R67, 0x12, RZ, 0xfc, !PT ;  /* 0x00000012434b7812 */ /* 0x000fe200078efcff */
[----:B------:R-:W-:Y:S01]  /*41e0*/  BSSY B1, `(.L_x_66) ;  /* 0x000000d000017945 */ /* 0x000fe20003800000 */
[----:B------:R-:W-:Y:S02]  /*41f0*/  ISETP.GT.AND P3, PT, R0, 0x8, P1 ;  /* 0x000000080000780c */ /* 0x000fe40000f64270 */
[----:B------:R-:W-:Y:S01]  /*4200*/  IADD3 R44, P4, R75, R10, RZ ;  /* 0x0000000a4b2c7210 */ /* 0x000fe20007f9e0ff */
[----:B---3--:R-:W-:-:S04]  /*4210*/  IMAD.U32 R42, R62, 0x10000, RZ ;  /* 0x000100003e2a7824 */ /* 0x008fc800078e00ff */
[----:B------:R-:W-:-:S04]  /*4220*/  FMUL R42, R42, R73 ;  /* 0x000000492a2a7220 */ /* 0x000fc80000400000 */
[----:B------:R-:W-:Y:S01]  /*4230*/  FFMA R42, R45, R72, R42 ;  /* 0x000000482d2a7223 */ /* 0x000fe2000000002a */
[----:B------:R-:W-:-:S04]  /*4240*/  IMAD.X R45, R59, 0x1, R11, P4 ;  /* 0x000000013b2d7824 */ /* 0x000fc800020e060b */
[----:B------:R-:W-:-:S05]  /*4250*/  F2FP.BF16.F32.PACK_AB R42, RZ, R42 ;  /* 0x0000002aff2a723e */ /* 0x000fca00000010ff */
[----:B------:R0:W-:Y:S01]  /*4260*/  @P2 STG.E.U16 desc[UR36][R44.64], R42 ;  /* 0x0000002a2c002986 */ /* 0x0001e2000c101524 */
[----:B------:R-:W-:Y:S05]  /*4270*/  @!P3 BRA `(.L_x_67) ;  /* 0x00000000000cb947 */ /* 0x000fea0003800000 */
[----:B0-----:R-:W-:-:S05]  /*4280*/  IADD3 R44, P2, R63, R12, RZ ;  /* 0x0000000c3f2c7210 */ /* 0x001fca0007f5e0ff */
[----:B------:R-:W-:-:S05]  /*4290*/  IMAD.X R45, R5, 0x1, R13, P2 ;  /* 0x00000001052d7824 */ /* 0x000fca00010e060d */
[----:B------:R1:W5:Y:S03]  /*42a0*/  LDG.E.LTC128B.U16 R62, desc[UR36][R44.64] ;  /* 0x000000242c3e7981 */ /* 0x000366000c1e1520 */
.L_x_67:
[----:B------:R-:W-:Y:S05]  /*42b0*/  BSYNC B1 ;  /* 0x0000000000017941 */ /* 0x000fea0003800000 */
.L_x_66:
[----:B0----5:R-:W-:Y:S01]  /*42c0*/  IMAD.U32 R42, R62, 0x10000, RZ ;  /* 0x000100003e2a7824 */ /* 0x021fe200078e00ff */
[----:B-1----:R-:W-:Y:S01]  /*42d0*/  IADD3 R44, P4, R71, R14, RZ ;  /* 0x0000000e472c7210 */ /* 0x002fe20007f9e0ff */
[----:B------:R-:W-:Y:S01]  /*42e0*/  BSSY B1, `(.L_x_68) ;  /* 0x000000b000017945 */ /* 0x000fe20003800000 */
[----:B------:R-:W-:Y:S01]  /*42f0*/  ISETP.GT.AND P2, PT, R0, 0x9, P1 ;  /* 0x000000090000780c */ /* 0x000fe20000f44270 */
[----:B------:R-:W-:-:S04]  /*4300*/  FMUL R45, R42, R73 ;  /* 0x000000492a2d7220 */ /* 0x000fc80000400000 */
[----:B------:R-:W-:-:S05]  /*4310*/  FFMA R45, R46, R72, R45 ;  /* 0x000000482e2d7223 */ /* 0x000fca000000002d */
[----:B------:R-:W-:Y:S01]  /*4320*/  F2FP.BF16.F32.PACK_AB R42, RZ, R45 ;  /* 0x0000002dff2a723e */ /* 0x000fe200000010ff */
[----:B------:R-:W-:-:S05]  /*4330*/  IMAD.X R45, R59, 0x1, R15, P4 ;  /* 0x000000013b2d7824 */ /* 0x000fca00020e060f */
[----:B------:R0:W-:Y:S01]  /*4340*/  @P3 STG.E.U16 desc[UR36][R44.64], R42 ;  /* 0x0000002a2c003986 */ /* 0x0001e2000c101524 */
[----:B------:R-:W-:Y:S05]  /*4350*/  @!P2 BRA `(.L_x_69) ;  /* 0x00000000000ca947 */ /* 0x000fea0003800000 */
[----:B0-----:R-:W-:-:S05]  /*4360*/  IADD3 R44, P3, R43, R12, RZ ;  /* 0x0000000c2b2c7210 */ /* 0x001fca0007f7e0ff */
[----:B------:R-:W-:-:S05]  /*4370*/  IMAD.X R45, R5, 0x1, R13, P3 ;  /* 0x00000001052d7824 */ /* 0x000fca00018e060d */
[----:B------:R1:W5:Y:S03]  /*4380*/  LDG.E.LTC128B.U16 R62, desc[UR36][R44.64] ;  /* 0x000000242c3e7981 */ /* 0x000366000c1e1520 */
.L_x_69:
[----:B------:R-:W-:Y:S05]  /*4390*/  BSYNC B1 ;  /* 0x0000000000017941 */ /* 0x000fea0003800000 */
.L_x_68:
[----:B0----5:R-:W-:Y:S01]  /*43a0*/  IMAD.U32 R42, R62, 0x10000, RZ ;  /* 0x000100003e2a7824 */ /* 0x021fe200078e00ff */
[----:B-1----:R-:W-:Y:S02]  /*43b0*/  LOP3.LUT R45, R61, 0x20, RZ, 0xfc, !PT ;  /* 0x000000203d2d7812 */ /* 0x002fe400078efcff */
[----:B------:R-:W-:Y:S01]  /*43c0*/  ISETP.GT.AND P3, PT, R0, 0x10, P0 ;  /* 0x000000100000780c */ /* 0x000fe20000764270 */
[----:B------:R-:W-:Y:S01]  /*43d0*/  FMUL R42, R42, R73 ;  /* 0x000000492a2a7220 */ /* 0x000fe20000400000 */
[----:B------:R-:W-:Y:S02]  /*43e0*/  IADD3 R78, P4, R75, R14, RZ ;  /* 0x0000000e4b4e7210 */ /* 0x000fe40007f9e0ff */
[----:B------:R-:W-:Y:S01]  /*43f0*/  IADD3 R80, P5, R45, R6, RZ ;  /* 0x000000062d507210 */ /* 0x000fe20007fbe0ff */
        /* <DEDUP_REMOVED lines=35> */
.L_x_71:
[----:B------:R-:W-:Y:S05]  /*4630*/  BSYNC B1 ;  /* 0x0000000000017941 */ /* 0x000fea0003800000 */
.L_x_70:
        /* <DEDUP_REMOVED lines=13> */
.L_x_73:
[----:B------:R-:W-:Y:S05]  /*4710*/  BSYNC B1 ;  /* 0x0000000000017941 */ /* 0x000fea0003800000 */
.L_x_72:
        /* <DEDUP_REMOVED lines=23> */
[----:B------:R-:W-:Y:S02]  /*4890*/  IMAD.X R89, R5, 0x1, R7, P4 ;  /* 0x0000000105597824 */ /* 0x000fe400020e0607 */
[----:B------:R0:W-:Y:S04]  /*48a0*/  @P3 STG.E.U16 desc[UR36][R86.64], R52 ;  /* 0x0000003456003986 */ /* 0x0001e8000c101524 */
[----:B------:R-:W3:Y:S01]  /*48b0*/  @P0 LDG.E.LTC128B.U16 R62, desc[UR36][R88.64] ;  /* 0x00000024583e0981 */ /* 0x000ee2000c1e1520 */
[----:B------:R-:W-:Y:S01]  /*48c0*/  LOP3.LUT R7, R67, 0x32, RZ, 0xfc, !PT ;  /* 0x0000003243077812 */ /* 0x000fe200078efcff */
[----:B------:R-:W-:Y:S01]  /*48d0*/  BSSY B1, `(.L_x_74) ;  /* 0x000000d000017945 */ /* 0x000fe20003800000 */
[----:B------:R-:W-:Y:S02]  /*48e0*/  ISETP.GT.AND P2, PT, R0, 0x18, P1 ;  /* 0x000000180000780c */ /* 0x000fe40000f44270 */
[----:B------:R-:W-:-:S05]  /*48f0*/  IADD3 R10, P3, R7, R10, RZ ;  /* 0x0000000a070a7210 */ /* 0x000fca0007f7e0ff */
[----:B------:R-:W-:Y:S02]  /*4900*/  IMAD.X R11, R59, 0x1, R11, P3 ;  /* 0x000000013b0b7824 */ /* 0x000fe400018e060b */
[----:B---3--:R-:W-:-:S04]  /*4910*/  IMAD.U32 R6, R62, 0x10000, RZ ;  /* 0x000100003e067824 */ /* 0x008fc800078e00ff */
[----:B------:R-:W-:-:S04]  /*4920*/  FMUL R6, R6, R73 ;  /* 0x0000004906067220 */ /* 0x000fc80000400000 */
[----:B------:R-:W-:-:S05]  /*4930*/  FFMA R6, R53, R72, R6 ;  /* 0x0000004835067223 */ /* 0x000fca0000000006 */
[----:B------:R-:W-:-:S05]  /*4940*/  F2FP.BF16.F32.PACK_AB R6, RZ, R6 ;  /* 0x00000006ff06723e */ /* 0x000fca00000010ff */
[----:B------:R0:W-:Y:S01]  /*4950*/  @P0 STG.E.U16 desc[UR36][R10.64], R6 ;  /* 0x000000060a000986 */ /* 0x0001e2000c101524 */
[----:B------:R-:W-:Y:S05]  /*4960*/  @!P2 BRA `(.L_x_75) ;  /* 0x00000000000ca947 */ /* 0x000fea0003800000 */
[----:B0-----:R-:W-:-:S05]  /*4970*/  IADD3 R10, P0, R49, R12, RZ ;  /* 0x0000000c310a7210 */ /* 0x001fca0007f1e0ff */
[----:B------:R-:W-:-:S05]  /*4980*/  IMAD.X R11, R5, 0x1, R13, P0 ;  /* 0x00000001050b7824 */ /* 0x000fca00000e060d */
[----:B------:R1:W5:Y:S03]  /*4990*/  LDG.E.LTC128B.U16 R62, desc[UR36][R10.64] ;  /* 0x000000240a3e7981 */ /* 0x000366000c1e1520 */
.L_x_75:
[----:B------:R-:W-:Y:S05]  /*49a0*/  BSYNC B1 ;  /* 0x0000000000017941 */ /* 0x000fea0003800000 */
.L_x_74:
[----:B0----5:R-:W-:Y:S01]  /*49b0*/  IMAD.U32 R6, R62, 0x10000, RZ ;  /* 0x000100003e067824 */ /* 0x021fe200078e00ff */
[----:B-1----:R-:W-:Y:S01]  /*49c0*/  IADD3 R10, P0, R51, R14, RZ ;  /* 0x0000000e330a7210 */ /* 0x002fe20007f1e0ff */
[----:B------:R-:W-:Y:S01]  /*49d0*/  BSSY B1, `(.L_x_76) ;  /* 0x000000b000017945 */ /* 0x000fe20003800000 */
[----:B------:R-:W-:Y:S01]  /*49e0*/  ISETP.GT.AND P1, PT, R0, 0x19, P1 ;  /* 0x000000190000780c */ /* 0x000fe20000f24270 */
[----:B------:R-:W-:-:S04]  /*49f0*/  FMUL R11, R6, R73 ;  /* 0x00000049060b7220 */ /* 0x000fc80000400000 */
[----:B------:R-:W-:-:S05]  /*4a00*/  FFMA R11, R54, R72, R11 ;  /* 0x00000048360b7223 */ /* 0x000fca000000000b */
[----:B------:R-:W-:Y:S01]  /*4a10*/  F2FP.BF16.F32.PACK_AB R6, RZ, R11 ;  /* 0x0000000bff06723e */ /* 0x000fe200000010ff */
[----:B------:R-:W-:Y:S01]  /*4a20*/  IMAD.X R11, R59, 0x1, R15, P0 ;  /* 0x000000013b0b7824 */ /* 0x000fe200000e060f */
[----:B------:R-:W-:-:S04]  /*4a30*/  IADD3 R12, P0, R81, R12, RZ ;  /* 0x0000000c510c7210 */ /* 0x000fc80007f1e0ff */
[----:B------:R0:W-:Y:S01]  /*4a40*/  @P2 STG.E.U16 desc[UR36][R10.64], R6 ;  /* 0x000000060a002986 */ /* 0x0001e2000c101524 */
[----:B------:R-:W-:Y:S01]  /*4a50*/  IMAD.X R13, R5, 0x1, R13, P0 ;  /* 0x00000001050d7824 */ /* 0x000fe200000e060d */
[----:B------:R-:W-:Y:S07]  /*4a60*/  @!P1 BRA `(.L_x_77) ;  /* 0x0000000000049947 */ /* 0x000fee0003800000 */
[----:B------:R1:W5:Y:S02]  /*4a70*/  LDG.E.LTC128B.U16 R62, desc[UR36][R12.64] ;  /* 0x000000240c3e7981 */ /* 0x000364000c1e1520 */
.L_x_77:
[----:B------:R-:W-:Y:S05]  /*4a80*/  BSYNC B1 ;  /* 0x0000000000017941 */ /* 0x000fea0003800000 */
.L_x_76:
[----:B0----5:R-:W-:Y:S01]  /*4a90*/  IMAD.U32 R6, R62, 0x10000, RZ ;  /* 0x000100003e067824 */ /* 0x021fe200078e00ff */
[----:B------:R-:W-:Y:S01]  /*4aa0*/  IADD3 R10, P3, R7, R14, RZ ;  /* 0x0000000e070a7210 */ /* 0x000fe20007f7e0ff */
[----:B------:R-:W-:Y:S01]  /*4ab0*/  BSSY B1, `(.L_x_78) ;  /* 0x000000c000017945 */ /* 0x000fe20003800000 */
[----:B------:R-:W-:Y:S01]  /*4ac0*/  ISETP.GT.AND P0, PT, R4, 0x100, PT ;  /* 0x000001000400780c */ /* 0x000fe20003f04270 */
[----:B------:R-:W-:Y:S02]  /*4ad0*/  FMUL R6, R6, R73 ;  /* 0x0000004906067220 */ /* 0x000fe40000400000 */
[----:B------:R-:W-:Y:S01]  /*4ae0*/  IMAD.X R11, R59, 0x1, R15, P3 ;  /* 0x000000013b0b7824 */ /* 0x000fe200018e060f */
[----:B------:R-:W-:Y:S01]  /*4af0*/  ISETP.GT.AND P2, PT, R0, RZ, P0 ;  /* 0x000000ff0000720c */ /* 0x000fe20000744270 */
[----:B------:R-:W-:-:S05]  /*4b00*/  FFMA R6, R55, R72, R6 ;  /* 0x0000004837067223 */ /* 0x000fca0000000006 */
[----:B------:R-:W-:-:S05]  /*4b10*/  F2FP.BF16.F32.PACK_AB R6, RZ, R6 ;  /* 0x00000006ff06723e */ /* 0x000fca00000010ff */
[----:B------:R0:W-:Y:S02]  /*4b20*/  @P1 STG.E.U16 desc[UR36][R10.64], R6 ;  /* 0x000000060a001986 */ /* 0x0001e4000c101524 */
[----:B------:R-:W-:Y:S05]  /*4b30*/  @!P2 BRA `(.L_x_79) ;  /* 0x00000000000ca947 */ /* 0x000fea0003800000 */
[----:B0-----:R-:W-:-:S05]  /*4b40*/  IADD3 R10, P1, R20, R61, RZ ;  /* 0x0000003d140a7210 */ /* 0x001fca0007f3e0ff */
[----:B------:R-:W-:-:S05]  /*4b50*/  IMAD.X R11, R21, 0x1, R5, P1 ;  /* 0x00000001150b7824 */ /* 0x000fca00008e0605 */
[----:B------:R3:W5:Y:S03]  /*4b60*/  LDG.E.LTC128B.U16 R62, desc[UR36][R10.64] ;  /* 0x000000240a3e7981 */ /* 0x000766000c1e1520 */
.L_x_79:
[----:B------:R-:W-:Y:S05]  /*4b70*/  BSYNC B1 ;  /* 0x0000000000017941 */ /* 0x000fea0003800000 */
.L_x_78:
[----:B0----5:R-:W-:Y:S01]  /*4b80*/  IMAD.U32 R6, R62, 0x10000, RZ ;  /* 0x000100003e067824 */ /* 0x021fe200078e00ff */
[----:B---3--:R-:W-:Y:S01]  /*4b90*/  IADD3 R10, P1, R8, R67, RZ ;  /* 0x00000043080a7210 */ /* 0x008fe20007f3e0ff */
        /* <DEDUP_REMOVED lines=11> */
.L_x_81:
[----:B------:R-:W-:Y:S05]  /*4c50*/  BSYNC B1 ;  /* 0x0000000000017941 */ /* 0x000fea0003800000 */
.L_x_80:
[----:B0----5:R-:W-:Y:S01]  /*4c60*/  IMAD.U32 R6, R62, 0x10000, RZ ;  /* 0x000100003e067824 */ /* 0x021fe200078e00ff */
[----:B---3--:R-:W-:Y:S01]  /*4c70*/  IADD3 R10, P4, R69, R8, RZ ;  /* 0x00000008450a7210 */ /* 0x008fe20007f9e0ff */
        /* <DEDUP_REMOVED lines=12> */
.L_x_83:
[----:B------:R-:W-:Y:S05]  /*4d40*/  BSYNC B1 ;  /* 0x0000000000017941 */ /* 0x000fea0003800000 */
.L_x_82:
[----:B-----5:R-:W-:Y:S01]  /*4d50*/  IMAD.U32 R4, R62, 0x10000, RZ ;  /* 0x000100003e047824 */ /* 0x020fe200078e00ff */
[----:B0--3--:R-:W-:Y:S01]  /*4d60*/  IADD3 R10, P4, R56, R67, RZ ;  /* 0x00000043380a7210 */ /* 0x009fe20007f9e0ff */
        /* <DEDUP_REMOVED lines=11> */
.L_x_85:
[----:B------:R-:W-:Y:S05]  /*4e20*/  BSYNC B1 ;  /* 0x0000000000017941 */ /* 0x000fea0003800000 */
.L_x_84:
[----:B0----5:R-:W-:Y:S01]  /*4e30*/  IMAD.U32 R4, R62, 0x10000, RZ ;  /* 0x000100003e047824 */ /* 0x021fe200078e00ff */
[----:B---3--:R-:W-:Y:S01]  /*4e40*/  IADD3 R10, P4, R56, R69, RZ ;  /* 0x00000045380a7210 */ /* 0x008fe20007f9e0ff */
[----:B------:R-:W-:Y:S01]  /*4e50*/  BSSY B1, `(.L_x_86) ;  /* 0x000000b000017945 */ /* 0x000fe20003800000 */
[----:B------:R-:W-:Y:S01]  /*4e60*/  ISETP.GT.AND P2, PT, R0, 0x8, P0 ;  /* 0x000000080000780c */ /* 0x000fe20000744270 */
[----:B------:R-:W-:Y:S02]  /*4e70*/  FMUL R4, R4, R73 ;  /* 0x0000004904047220 */ /* 0x000fe40000400000 */
[----:B------:R-:W-:Y:S02]  /*4e80*/  IMAD.X R11, R57, 0x1, R59, P4 ;  /* 0x00000001390b7824 */ /* 0x000fe400020e063b */
[----:B------:R-:W-:-:S05]  /*4e90*/  FFMA R4, R27, R72, R4 ;  /* 0x000000481b047223 */ /* 0x000fca0000000004 */
[----:B------:R-:W-:-:S05]  /*4ea0*/  F2FP.BF16.F32.PACK_AB R4, RZ, R4 ;  /* 0x00000004ff04723e */ /* 0x000fca00000010ff */
[----:B------:R0:W-:Y:S01]  /*4eb0*/  @P3 STG.E.U16 desc[UR36][R10.64], R4 ;  /* 0x000000040a003986 */ /* 0x0001e2000c101524 */
[----:B------:R-:W-:Y:S05]  /*4ec0*/  @!P2 BRA `(.L_x_87) ;  /* 0x00000000000ca947 */ /* 0x000fea0003800000 */
[----:B0-----:R-:W-:-:S05]  /*4ed0*/  IADD3 R10, P3, R63, R20, RZ ;  /* 0x000000143f0a7210 */ /* 0x001fca0007f7e0ff */
[----:B------:R-:W-:-:S05]  /*4ee0*/  IMAD.X R11, R21, 0x1, R5, P3 ;  /* 0x00000001150b7824 */ /* 0x000fca00018e0605 */
[----:B------:R3:W5:Y:S03]  /*4ef0*/  LDG.E.LTC128B.U16 R62, desc[UR36][R10.64] ;  /* 0x000000240a3e7981 */ /* 0x000766000c1e1520 */
.L_x_87:
[----:B------:R-:W-:Y:S05]  /*4f00*/  BSYNC B1 ;  /* 0x0000000000017941 */ /* 0x000fea0003800000 */
.L_x_86:
        /* <DEDUP_REMOVED lines=13> */
.L_x_89:
[----:B------:R-:W-:Y:S05]  /*4fe0*/  BSYNC B1 ;  /* 0x0000000000017941 */ /* 0x000fea0003800000 */
.L_x_88:
        /* <DEDUP_REMOVED lines=13> */
.L_x_91:
[----:B------:R-:W-:Y:S05]  /*50c0*/  BSYNC B1 ;  /* 0x0000000000017941 */ /* 0x000fea0003800000 */
.L_x_90:
        /* <DEDUP_REMOVED lines=13> */
.L_x_93:
[----:B------:R-:W-:Y:S05]  /*51a0*/  BSYNC B1 ;  /* 0x0000000000017941 */ /* 0x000fea0003800000 */
.L_x_92:
        /* <DEDUP_REMOVED lines=13> */
.L_x_95:
[----:B------:R-:W-:Y:S05]  /*5280*/  BSYNC B1 ;  /* 0x0000000000017941 */ /* 0x000fea0003800000 */
.L_x_94:
        /* <DEDUP_REMOVED lines=13> */
.L_x_97:
[----:B------:R-:W-:Y:S05]  /*5360*/  BSYNC B1 ;  /* 0x0000000000017941 */ /* 0x000fea0003800000 */
.L_x_96:
        /* <DEDUP_REMOVED lines=13> */
.L_x_99:
[----:B------:R-:W-:Y:S05]  /*5440*/  BSYNC B1 ;  /* 0x0000000000017941 */ /* 0x000fea0003800000 */
.L_x_98:
        /* <DEDUP_REMOVED lines=13> */
.L_x_101:
[----:B------:R-:W-:Y:S05]  /*5520*/  BSYNC B1 ;  /* 0x0000000000017941 */ /* 0x000fea0003800000 */
.L_x_100:
        /* <DEDUP_REMOVED lines=13> */
.L_x_103:
[----:B------:R-:W-:Y:S05]  /*5600*/  BSYNC B1 ;  /* 0x0000000000017941 */ /* 0x000fea0003800000 */
.L_x_102:
[----:B0----5:R-:W-:Y:S01]  /*5610*/  IMAD.U32 R4, R62, 0x10000, RZ ;  /* 0x000100003e047824 */ /* 0x021fe200078e00ff */
[----:B---3--:R-:W-:Y:S01]  /*5620*/  IADD3 R10, P3, R51, R8, RZ ;  /* 0x00000008330a7210 */ /* 0x008fe20007f7e0ff */
[----:B------:R-:W-:Y:S01]  /*5630*/  BSSY B1, `(.L_x_104) ;  /* 0x000000b000017945 */ /* 0x000fe20003800000 */
[----:B------:R-:W-:Y:S01]  /*5640*/  ISETP.GT.AND P0, PT, R0, 0x19, P0 ;  /* 0x000000190000780c */ /* 0x000fe20000704270 */
[----:B------:R-:W-:-:S04]  /*5650*/  FMUL R11, R4, R73 ;  /* 0x00000049040b7220 */ /* 0x000fc80000400000 */
[----:B------:R-:W-:-:S05]  /*5660*/  FFMA R11, R36, R72, R11 ;  /* 0x00000048240b7223 */ /* 0x000fca000000000b */
[----:B------:R-:W-:Y:S01]  /*5670*/  F2FP.BF16.F32.PACK_AB R4, RZ, R11 ;  /* 0x0000000bff04723e */ /* 0x000fe200000010ff */
[----:B------:R-:W-:Y:S01]  /*5680*/  IMAD.X R11, R9, 0x1, R59, P3 ;  /* 0x00000001090b7824 */ /* 0x000fe200018e063b */
[----:B-1----:R-:W-:-:S04]  /*5690*/  IADD3 R12, P3, R81, R20, RZ ;  /* 0x00000014510c7210 */ /* 0x002fc80007f7e0ff */
[----:B------:R0:W-:Y:S01]  /*56a0*/  @P2 STG.E.U16 desc[UR36][R10.64], R4 ;  /* 0x000000040a002986 */ /* 0x0001e2000c101524 */
[----:B------:R-:W-:Y:S01]  /*56b0*/  IMAD.X R13, R21, 0x1, R5, P3 ;  /* 0x00000001150d7824 */ /* 0x000fe200018e0605 */
[----:B------:R-:W-:Y:S07]  /*56c0*/  @!P0 BRA `(.L_x_105) ;  /* 0x0000000000048947 */ /* 0x000fee0003800000 */
[----:B------:R1:W5:Y:S02]  /*56d0*/  LDG.E.LTC128B.U16 R62, desc[UR36][R12.64] ;  /* 0x000000240c3e7981 */ /* 0x000364000c1e1520 */
.L_x_105:
[----:B------:R-:W-:Y:S05]  /*56e0*/  BSYNC B1 ;  /* 0x0000000000017941 */ /* 0x000fea0003800000 */
.L_x_104:
[----:B0----5:R-:W-:Y:S01]  /*56f0*/  IMAD.U32 R4, R62, 0x10000, RZ ;  /* 0x000100003e047824 */ /* 0x021fe200078e00ff */
[----:B------:R-:W-:Y:S01]  /*5700*/  IADD3 R8, P2, R7, R8, RZ ;  /* 0x0000000807087210 */ /* 0x000fe20007f5e0ff */
        /* <DEDUP_REMOVED lines=11> */
.L_x_107:
[----:B------:R-:W-:Y:S05]  /*57c0*/  BSYNC B1 ;  /* 0x0000000000017941 */ /* 0x000fea0003800000 */
.L_x_106:
[----:B0----5:R-:W-:Y:S01]  /*57d0*/  IMAD.U32 R4, R62, 0x10000, RZ ;  /* 0x000100003e047824 */ /* 0x021fe200078e00ff */
[----:B---3--:R-:W-:Y:S01]  /*57e0*/  IADD3 R8, P0, R51, R56, RZ ;  /* 0x0000003833087210 */ /* 0x008fe20007f1e0ff */
[----:B------:R-:W-:Y:S01]  /*57f0*/  BSSY B1, `(.L_x_108) ;  /* 0x000000c000017945 */ /* 0x000fe20003800000 */
[----:B------:R-:W-:Y:S01]  /*5800*/  ISETP.GT.AND P1, PT, R0, 0x19, P1 ;  /* 0x000000190000780c */ /* 0x000fe20000f24270 */
[----:B------:R-:W-:-:S04]  /*5810*/  FMUL R9, R4, R73 ;  /* 0x0000004904097220 */ /* 0x000fc80000400000 */
[----:B------:R-:W-:-:S05]  /*5820*/  FFMA R9, R38, R72, R9 ;  /* 0x0000004826097223 */ /* 0x000fca0000000009 */
[----:B------:R-:W-:Y:S01]  /*5830*/  F2FP.BF16.F32.PACK_AB R4, RZ, R9 ;  /* 0x00000009ff04723e */ /* 0x000fe200000010ff */
[----:B------:R-:W-:-:S03]  /*5840*/  IMAD.X R9, R57, 0x1, R59, P0 ;  /* 0x0000000139097824 */ /* 0x000fc600000e063b */
[----:B------:R-:W-:Y:S02]  /*5850*/  PRMT R6, R4, 0x7610, R6 ;  /* 0x0000761004067816 */ /* 0x000fe40000000006 */
[----:B------:R-:W-:-:S03]  /*5860*/  IADD3 R4, P0, R81, R40, RZ ;  /* 0x0000002851047210 */ /* 0x000fc60007f1e0ff */
[----:B------:R0:W-:Y:S02]  /*5870*/  @P3 STG.E.U16 desc[UR36][R8.64], R6 ;  /* 0x0000000608003986 */ /* 0x0001e4000c101524 */
[----:B------:R-:W-:Y:S01]  /*5880*/  IMAD.X R5, R41, 0x1, R5, P0 ;  /* 0x0000000129057824 */ /* 0x000fe200000e0605 */
[----:B------:R-:W-:Y:S07]  /*5890*/  @!P1 BRA `(.L_x_109) ;  /* 0x0000000000049947 */ /* 0x000fee0003800000 */
[----:B------:R3:W5:Y:S02]  /*58a0*/  LDG.E.LTC128B.U16 R62, desc[UR36][R4.64] ;  /* 0x00000024043e7981 */ /* 0x000764000c1e1520 */
.L_x_109:
[----:B------:R-:W-:Y:S05]  /*58b0*/  BSYNC B1 ;  /* 0x0000000000017941 */ /* 0x000fea0003800000 */
.L_x_108:
[----:B------:R-:W-:Y:S05]  /*58c0*/  @!P1 BRA `(.L_x_110) ;  /* 0x00000010006c9947 */ /* 0x000fea0003800000 */
[----:B-----5:R-:W-:Y:S01]  /*58d0*/  IMAD.U32 R62, R62, 0x10000, RZ ;  /* 0x000100003e3e7824 */ /* 0x020fe200078e00ff */
[----:B---3--:R-:W-:-:S03]  /*58e0*/  IADD3 R4, P0, R7, R56, RZ ;  /* 0x0000003807047210 */ /* 0x008fc60007f1e0ff */
[----:B------:R-:W-:Y:S02]  /*58f0*/  FMUL R62, R62, R73 ;  /* 0x000000493e3e7220 */ /* 0x000fe40000400000 */
[----:B------:R-:W-:Y:S02]  /*5900*/  IMAD.X R5, R57, 0x1, R59, P0 ;  /* 0x0000000139057824 */ /* 0x000fe400000e063b */
[----:B------:R-:W-:-:S05]  /*5910*/  FFMA R62, R39, R72, R62 ;  /* 0x00000048273e7223 */ /* 0x000fca000000003e */
[----:B------:R-:W-:-:S05]  /*5920*/  F2FP.BF16.F32.PACK_AB R62, RZ, R62 ;  /* 0x0000003eff3e723e */ /* 0x000fca00000010ff */
[----:B------:R4:W-:Y:S01]  /*5930*/  STG.E.U16 desc[UR36][R4.64], R62 ;  /* 0x0000003e04007986 */ /* 0x0009e2000c101524 */
[----:B------:R-:W-:Y:S05]  /*5940*/  BRA `(.L_x_110) ;  /* 0x00000010004c7947 */ /* 0x000fea0003800000 */
.L_x_33:
[----:B------:R-:W-:Y:S01]  /*5950*/  ULDC.64 UR4, c[0x0][0x5c0] ;  /* 0x0001700000047ab9 */ /* 0x000fe20000000a00 */
[-C--:B------:R-:W-:Y:S01]  /*5960*/  FMUL R56, R56, R72.reuse ;  /* 0x0000004838387220 */ /* 0x080fe20000400000 */
[----:B------:R-:W-:Y:S01]  /*5970*/  LEA R6, P0, R80, UR4, 0x1 ;  /* 0x0000000450067c11 */ /* 0x000fe2000f8008ff */
[-C--:B------:R-:W-:Y:S01]  /*5980*/  FMUL R57, R57, R72.reuse ;  /* 0x0000004839397220 */ /* 0x080fe20000400000 */
[----:B------:R-:W-:Y:S01]  /*5990*/  ISETP.GT.AND P3, PT, R0, 0x1, P1 ;  /* 0x000000010000780c */ /* 0x000fe20000f64270 */
[----:B------:R-:W-:Y:S01]  /*59a0*/  FMUL R58, R58, R72 ;  /* 0x000000483a3a7220 */ /* 0x000fe20000400000 */
[----:B------:R-:W-:Y:S01]  /*59b0*/  F2FP.BF16.F32.PACK_AB R56, RZ, R56 ;  /* 0x00000038ff38723e */ /* 0x000fe200000010ff */
[-C--:B------:R-:W-:Y:S01]  /*59c0*/  FMUL R59, R59, R72.reuse ;  /* 0x000000483b3b7220 */ /* 0x080fe20000400000 */
[----:B------:R-:W-:Y:S01]  /*59d0*/  LEA.HI.X R7, R80, UR5, R91, 0x1, P0 ;  /* 0x0000000550077c11 */ /* 0x000fe200080f0c5b */
[-C--:B------:R-:W-:Y:S01]  /*59e0*/  FMUL R60, R60, R72.reuse ;  /* 0x000000483c3c7220 */ /* 0x080fe20000400000 */
[----:B------:R-:W-:Y:S01]  /*59f0*/  ISETP.GT.AND P0, PT, R4, 0x8, PT ;  /* 0x000000080400780c */ /* 0x000fe20003f04270 */
[-C--:B------:R-:W-:Y:S01]  /*5a00*/  FMUL R61, R61, R72.reuse ;  /* 0x000000483d3d7220 */ /* 0x080fe20000400000 */
[----:B------:R-:W-:Y:S01]  /*5a10*/  F2FP.BF16.F32.PACK_AB R57, RZ, R57 ;  /* 0x00000039ff39723e */ /* 0x000fe200000010ff */
[----:B------:R-:W-:Y:S01]  /*5a20*/  @P2 STG.E.U16 desc[UR36][R6.64], R56 ;  /* 0x0000003806002986 */ /* 0x000fe2000c101524 */
[----:B------:R-:W-:Y:S01]  /*5a30*/  ISETP.GT.AND P2, PT, R0, RZ, P0 ;  /* 0x000000ff0000720c */ /* 0x000fe20000744270 */
[----:B------:R-:W-:Y:S01]  /*5a40*/  FMUL R62, R62, R72 ;  /* 0x000000483e3e7220 */ /* 0x000fe20000400000 */
[----:B------:R-:W-:Y:S01]  /*5a50*/  LEA R10, P4, R8, R6, 0x4 ;  /* 0x00000006080a7211 */ /* 0x000fe200078820ff */
[----:B------:R-:W-:Y:S01]  /*5a60*/  @P3 STG.E.U16 desc[UR36][R6.64+0x2], R57 ;  /* 0x0000023906003986 */ /* 0x000fe2000c101524 */
[----:B------:R-:W-:Y:S01]  /*5a70*/  ISETP.GT.AND P5, PT, R0, 0x1, P0 ;  /* 0x000000010000780c */ /* 0x000fe200007a4270 */
[----:B------:R-:W-:Y:S01]  /*5a80*/  FMUL R63, R63, R72 ;  /* 0x000000483f3f7220 */ /* 0x000fe20000400000 */
[----:B------:R-:W-:Y:S01]  /*5a90*/  F2FP.BF16.F32.PACK_AB R58, RZ, R58 ;  /* 0x0000003aff3a723e */ /* 0x000fe200000010ff */
[-C--:B------:R-:W-:Y:S01]  /*5aa0*/  FMUL R64, R64, R72.reuse ;  /* 0x0000004840407220 */ /* 0x080fe20000400000 */
[----:B------:R-:W-:Y:S01]  /*5ab0*/  ISETP.GT.AND P3, PT, R0, 0x8, P1 ;  /* 0x000000080000780c */ /* 0x000fe20000f64270 */
[-C--:B------:R-:W-:Y:S01]  /*5ac0*/  FMUL R65, R65, R72.reuse ;  /* 0x0000004841417220 */ /* 0x080fe20000400000 */
[--C-:B------:R-:W-:Y:S01]  /*5ad0*/  LEA.HI.X R11, R8, R7, R9.reuse, 0x4, P4 ;  /* 0x00000007080b7211 */ /* 0x100fe200020f2409 */
[-C--:B------:R-:W-:Y:S01]  /*5ae0*/  FMUL R66, R66, R72.reuse ;  /* 0x0000004842427220 */ /* 0x080fe20000400000 */
[C---:B------:R-:W-:Y:S01]  /*5af0*/  ISETP.GT.AND P4, PT, R0.reuse, 0x9, P1 ;  /* 0x000000090000780c */ /* 0x040fe20000f84270 */
[-C--:B------:R-:W-:Y:S01]  /*5b00*/  FMUL R67, R67, R72.reuse ;  /* 0x0000004843437220 */ /* 0x080fe20000400000 */
[----:B------:R-:W-:Y:S01]  /*5b10*/  F2FP.BF16.F32.PACK_AB R59, RZ, R59 ;  /* 0x0000003bff3b723e */ /* 0x000fe200000010ff */
[----:B------:R-:W-:Y:S01]  /*5b20*/  @P2 STG.E.U16 desc[UR36][R10.64], R58 ;  /* 0x0000003a0a002986 */ /* 0x000fe2000c101524 */
[----:B------:R-:W-:Y:S01]  /*5b30*/  ISETP.GT.AND P2, PT, R0, 0x8, P0 ;  /* 0x000000080000780c */ /* 0x000fe20000744270 */
[----:B------:R-:W-:Y:S01]  /*5b40*/  FMUL R68, R68, R72 ;  /* 0x0000004844447220 */ /* 0x000fe20000400000 */
[----:B------:R-:W-:Y:S01]  /*5b50*/  F2FP.BF16.F32.PACK_AB R60, RZ, R60 ;  /* 0x0000003cff3c723e */ /* 0x000fe200000010ff */
[----:B------:R0:W-:Y:S01]  /*5b60*/  @P5 STG.E.U16 desc[UR36][R10.64+0x2], R59 ;  /* 0x0000023b0a005986 */ /* 0x0001e2000c101524 */
[----:B------:R-:W-:Y:S01]  /*5b70*/  F2FP.BF16.F32.PACK_AB R61, RZ, R61 ;  /* 0x0000003dff3d723e */ /* 0x000fe200000010ff */
[----:B------:R-:W-:Y:S01]  /*5b80*/  FMUL R69, R69, R72 ;  /* 0x0000004845457220 */ /* 0x000fe20000400000 */
[----:B------:R-:W-:Y:S01]  /*5b90*/  F2FP.BF16.F32.PACK_AB R62, RZ, R62 ;  /* 0x0000003eff3e723e */ /* 0x000fe200000010ff */
[----:B------:R-:W-:Y:S01]  /*5ba0*/  @P3 STG.E.U16 desc[UR36][R6.64+0x10], R60 ;  /* 0x0000103c06003986 */ /* 0x000fe2000c101524 */
[----:B------:R-:W-:Y:S01]  /*5bb0*/  ISETP.GT.AND P3, PT, R0, 0x9, P0 ;  /* 0x000000090000780c */ /* 0x000fe20000764270 */
[-C--:B------:R-:W-:Y:S01]  /*5bc0*/  FMUL R70, R70, R72.reuse ;  /* 0x0000004846467220 */ /* 0x080fe20000400000 */
[C---:B------:R-:W-:Y:S01]  /*5bd0*/  ISETP.GT.AND P5, PT, R0.reuse, 0x10, P1 ;  /* 0x000000100000780c */ /* 0x040fe20000fa4270 */
[----:B------:R1:W-:Y:S01]  /*5be0*/  @P4 STG.E.U16 desc[UR36][R6.64+0x12], R61 ;  /* 0x0000123d06004986 */ /* 0x0003e2000c101524 */
[C---:B------:R-:W-:Y:S01]  /*5bf0*/  ISETP.GT.AND P4, PT, R0.reuse, 0x11, P1 ;  /* 0x000000110000780c */ /* 0x040fe20000f84270 */
[----:B------:R-:W-:Y:S01]  /*5c00*/  FMUL R71, R71, R72 ;  /* 0x0000004847477220 */ /* 0x000fe20000400000 */
[----:B------:R-:W-:Y:S01]  /*5c10*/  F2FP.BF16.F32.PACK_AB R63, RZ, R63 ;  /* 0x0000003fff3f723e */ /* 0x000fe200000010ff */
[----:B------:R-:W-:Y:S01]  /*5c20*/  @P2 STG.E.U16 desc[UR36][R10.64+0x10], R62 ;  /* 0x0000103e0a002986 */ /* 0x000fe2000c101524 */
[----:B------:R-:W-:Y:S01]  /*5c30*/  ISETP.GT.AND P2, PT, R0, 0x10, P0 ;  /* 0x000000100000780c */ /* 0x000fe20000744270 */
[----:B0-----:R-:W-:Y:S01]  /*5c40*/  IMAD.SHL.U32 R59, R8, 0x100, RZ ;  /* 0x00000100083b7824 */ /* 0x001fe200078e00ff */
[----:B------:R-:W-:Y:S01]  /*5c50*/  F2FP.BF16.F32.PACK_AB R64, RZ, R64 ;  /* 0x00000040ff40723e */ /* 0x000fe200000010ff */
[----:B------:R-:W-:Y:S01]  /*5c60*/  FMUL R40, R40, R72 ;  /* 0x0000004828287220 */ /* 0x000fe20000400000 */
[----:B------:R-:W-:Y:S01]  /*5c70*/  F2FP.BF16.F32.PACK_AB R65, RZ, R65 ;  /* 0x00000041ff41723e */ /* 0x000fe200000010ff */
[----:B------:R0:W-:Y:S01]  /*5c80*/  @P3 STG.E.U16 desc[UR36][R10.64+0x12], R63 ;  /* 0x0000123f0a003986 */ /* 0x0001e2000c101524 */
[----:B------:R-:W-:Y:S01]  /*5c90*/  F2FP.BF16.F32.PACK_AB R66, RZ, R66 ;  /* 0x00000042ff42723e */ /* 0x000fe200000010ff */
[-C--:B------:R-:W-:Y:S01]  /*5ca0*/  FMUL R41, R41, R72.reuse ;  /* 0x0000004829297220 */ /* 0x080fe20000400000 */
[----:B------:R-:W-:Y:S01]  /*5cb0*/  ISETP.GT.AND P3, PT, R0, 0x11, P0 ;  /* 0x000000110000780c */ /* 0x000fe20000764270 */
[----:B------:R-:W-:Y:S01]  /*5cc0*/  @P5 STG.E.U16 desc[UR36][R6.64+0x20], R64 ;  /* 0x0000204006005986 */ /* 0x000fe2000c101524 */
[----:B------:R-:W-:Y:S01]  /*5cd0*/  F2FP.BF16.F32.PACK_AB R67, RZ, R67 ;  /* 0x00000043ff43723e */ /* 0x000fe200000010ff */
[----:B------:R-:W-:Y:S01]  /*5ce0*/  FMUL R42, R42, R72 ;  /* 0x000000482a2a7220 */ /* 0x000fe20000400000 */
[----:B------:R-:W-:Y:S01]  /*5cf0*/  F2FP.BF16.F32.PACK_AB R68, RZ, R68 ;  /* 0x00000044ff44723e */ /* 0x000fe200000010ff */
[----:B------:R2:W-:Y:S01]  /*5d00*/  @P4 STG.E.U16 desc[UR36][R6.64+0x22], R65 ;  /* 0x0000224106004986 */ /* 0x0005e2000c101524 */
[C---:B------:R-:W-:Y:S01]  /*5d10*/  ISETP.GT.AND P4, PT, R0.reuse, 0x18, P1 ;  /* 0x000000180000780c */ /* 0x040fe20000f84270 */
[-C--:B------:R-:W-:Y:S01]  /*5d20*/  FMUL R43, R43, R72.reuse ;  /* 0x000000482b2b7220 */ /* 0x080fe20000400000 */
[C---:B------:R-:W-:Y:S01]  /*5d30*/  ISETP.GT.AND P1, PT, R0.reuse, 0x19, P1 ;  /* 0x000000190000780c */ /* 0x040fe20000f24270 */
[----:B------:R-:W-:Y:S01]  /*5d40*/  @P2 STG.E.U16 desc[UR36][R10.64+0x20], R66 ;  /* 0x000020420a002986 */ /* 0x000fe2000c101524 */
[----:B------:R-:W-:Y:S01]  /*5d50*/  ISETP.GT.AND P2, PT, R0, 0x18, P0 ;  /* 0x000000180000780c */ /* 0x000fe20000744270 */
[-C--:B------:R-:W-:Y:S01]  /*5d60*/  FMUL R44, R44, R72.reuse ;  /* 0x000000482c2c7220 */ /* 0x080fe20000400000 */
[----:B------:R-:W-:Y:S01]  /*5d70*/  ISETP.GT.AND P0, PT, R0, 0x19, P0 ;  /* 0x000000190000780c */ /* 0x000fe20000704270 */
[----:B------:R-:W-:Y:S01]  /*5d80*/  @P3 STG.E.U16 desc[UR36][R10.64+0x22], R67 ;  /* 0x000022430a003986 */ /* 0x000fe2000c101524 */
[----:B------:R-:W-:Y:S01]  /*5d90*/  F2FP.BF16.F32.PACK_AB R69, RZ, R69 ;  /* 0x00000045ff45723e */ /* 0x000fe200000010ff */
[----:B------:R-:W-:Y:S01]  /*5da0*/  FMUL R45, R45, R72 ;  /* 0x000000482d2d7220 */ /* 0x000fe20000400000 */
[----:B------:R-:W-:Y:S01]  /*5db0*/  F2FP.BF16.F32.PACK_AB R70, RZ, R70 ;  /* 0x00000046ff46723e */ /* 0x000fe200000010ff */
[-C--:B------:R-:W-:Y:S01]  /*5dc0*/  FMUL R47, R47, R72.reuse ;  /* 0x000000482f2f7220 */ /* 0x080fe20000400000 */
[----:B------:R-:W-:Y:S01]  /*5dd0*/  ISETP.GT.AND P3, PT, R4, 0x80, PT ;  /* 0x000000800400780c */ /* 0x000fe20003f64270 */
[----:B------:R-:W-:Y:S01]  /*5de0*/  @P4 STG.E.U16 desc[UR36][R6.64+0x30], R68 ;  /* 0x0000304406004986 */ /* 0x000fe2000c101524 */
[----:B------:R-:W-:Y:S01]  /*5df0*/  F2FP.BF16.F32.PACK_AB R71, RZ, R71 ;  /* 0x00000047ff47723e */ /* 0x000fe200000010ff */
[-C--:B------:R-:W-:Y:S01]  /*5e00*/  FMUL R46, R46, R72.reuse ;  /* 0x000000482e2e7220 */ /* 0x080fe20000400000 */
[----:B------:R-:W-:Y:S01]  /*5e10*/  SHF.L.U64.HI R57, R8, 0x8, R9 ;  /* 0x0000000808397819 */ /* 0x000fe20000010209 */
[----:B------:R-:W-:Y:S01]  /*5e20*/  @P1 STG.E.U16 desc[UR36][R6.64+0x32], R69 ;  /* 0x0000324506001986 */ /* 0x000fe2000c101524 */
[----:B------:R-:W-:Y:S01]  /*5e30*/  ISETP.GT.AND P1, PT, R0, RZ, P3 ;  /* 0x000000ff0000720c */ /* 0x000fe20001f24270 */
[----:B------:R-:W-:Y:S01]  /*5e40*/  FMUL R48, R48, R72 ;  /* 0x0000004830307220 */ /* 0x000fe20000400000 */
[----:B-1----:R-:W-:Y:S01]  /*5e50*/  LOP3.LUT R61, R59, 0x2, RZ, 0xfc, !PT ;  /* 0x000000023b3d7812 */ /* 0x002fe200078efcff */
[----:B------:R-:W-:Y:S01]  /*5e60*/  @P2 STG.E.U16 desc[UR36][R10.64+0x30], R70 ;  /* 0x000030460a002986 */ /* 0x000fe2000c101524 */
[----:B------:R-:W-:Y:S01]  /*5e70*/  F2FP.BF16.F32.PACK_AB R40, RZ, R40 ;  /* 0x00000028ff28723e */ /* 0x000fe200000010ff */
[----:B------:R-:W-:Y:S01]  /*5e80*/  FMUL R49, R49, R72 ;  /* 0x0000004831317220 */ /* 0x000fe20000400000 */
[-C--:B------:R-:W-:Y:S01]  /*5e90*/  IADD3 R14, P4, R61, R6.reuse, RZ ;  /* 0x000000063d0e7210 */ /* 0x080fe20007f9e0ff */
[----:B------:R-:W-:Y:S01]  /*5ea0*/  @P0 STG.E.U16 desc[UR36][R10.64+0x32], R71 ;  /* 0x000032470a000986 */ /* 0x000fe2000c101524 */
[----:B------:R-:W-:Y:S01]  /*5eb0*/  IADD3 R8, P0, R59, R6, RZ ;  /* 0x000000063b087210 */ /* 0x000fe20007f1e0ff */
[----:B------:R-:W-:Y:S01]  /*5ec0*/  FMUL R50, R50, R72 ;  /* 0x0000004832327220 */ /* 0x000fe20000400000 */
[----:B------:R-:W-:Y:S01]  /*5ed0*/  ISETP.GT.AND P2, PT, R4, 0x88, PT ;  /* 0x000000880400780c */ /* 0x000fe20003f44270 */
[--C-:B------:R-:W-:Y:S01]  /*5ee0*/  IMAD.X R15, R57, 0x1, R7.reuse, P4 ;  /* 0x00000001390f7824 */ /* 0x100fe200020e0607 */
[----:B------:R-:W-:Y:S01]  /*5ef0*/  IADD3 R12, P4, R59, R10, RZ ;  /* 0x0000000a3b0c7210 */ /* 0x000fe20007f9e0ff */
[----:B------:R-:W-:Y:S01]  /*5f00*/  IMAD.X R9, R57, 0x1, R7, P0 ;  /* 0x0000000139097824 */ /* 0x000fe200000e0607 */
[C---:B------:R-:W-:Y:S01]  /*5f10*/  ISETP.GT.AND P0, PT, R0.reuse, 0x1, P3 ;  /* 0x000000010000780c */ /* 0x040fe20001f04270 */
[-C--:B------:R-:W-:Y:S01]  /*5f20*/  FMUL R51, R51, R72.reuse ;  /* 0x0000004833337220 */ /* 0x080fe20000400000 */
[----:B------:R-:W-:Y:S01]  /*5f30*/  F2FP.BF16.F32.PACK_AB R41, RZ, R41 ;  /* 0x00000029ff29723e */ /* 0x000fe200000010ff */
[--C-:B------:R-:W-:Y:S01]  /*5f40*/  IMAD.X R13, R57, 0x1, R11.reuse, P4 ;  /* 0x00000001390d7824 */ /* 0x100fe200020e060b */
[----:B------:R-:W-:Y:S01]  /*5f50*/  @P1 STG.E.U16 desc[UR36][R8.64], R40 ;  /* 0x0000002808001986 */ /* 0x000fe2000c101524 */
[----:B------:R-:W-:Y:S01]  /*5f60*/  ISETP.GT.AND P1, PT, R0, RZ, P2 ;  /* 0x000000ff0000720c */ /* 0x000fe20001724270 */
[-C--:B------:R-:W-:Y:S01]  /*5f70*/  FMUL R52, R52, R72.reuse ;  /* 0x0000004834347220 */ /* 0x080fe20000400000 */
[----:B------:R-:W-:Y:S01]  /*5f80*/  ISETP.GT.AND P4, PT, R0, 0x1, P2 ;  /* 0x000000010000780c */ /* 0x000fe20001784270 */
[----:B------:R-:W-:Y:S01]  /*5f90*/  FMUL R53, R53, R72 ;  /* 0x0000004835357220 */ /* 0x000fe20000400000 */
[----:B------:R-:W-:Y:S01]  /*5fa0*/  IADD3 R20, P5, R61, R10, RZ ;  /* 0x0000000a3d147210 */ /* 0x000fe20007fbe0ff */
[----:B------:R-:W-:Y:S01]  /*5fb0*/  FMUL R54, R54, R72 ;  /* 0x0000004836367220 */ /* 0x000fe20000400000 */
[----:B------:R-:W-:Y:S01]  /*5fc0*/  F2FP.BF16.F32.PACK_AB R42, RZ, R42 ;  /* 0x0000002aff2a723e */ /* 0x000fe200000010ff */
[-C--:B------:R-:W-:Y:S01]  /*5fd0*/  FMUL R55, R55, R72.reuse ;  /* 0x0000004837377220 */ /* 0x080fe20000400000 */
[----:B------:R1:W-:Y:S01]  /*5fe0*/  @P0 STG.E.U16 desc[UR36][R14.64], R41 ;  /* 0x000000290e000986 */ /* 0x0003e2000c101524 */
[----:B------:R-:W-:Y:S01]  /*5ff0*/  F2FP.BF16.F32.PACK_AB R43, RZ, R43 ;  /* 0x0000002bff2b723e */ /* 0x000fe200000010ff */
[----:B------:R-:W-:Y:S01]  /*6000*/  IMAD.X R21, R57, 0x1, R11, P5 ;  /* 0x0000000139157824 */ /* 0x000fe200028e060b */
[----:B0-----:R-:W-:Y:S01]  /*6010*/  LOP3.LUT R63, R59, 0x10, RZ, 0xfc, !PT ;  /* 0x000000103b3f7812 */ /* 0x001fe200078efcff */
[-C--:B------:R-:W-:Y:S01]  /*6020*/  FMUL R24, R24, R72.reuse ;  /* 0x0000004818187220 */ /* 0x080fe20000400000 */
[----:B------:R-:W-:Y:S01]  /*6030*/  @P1 STG.E.U16 desc[UR36][R12.64], R42 ;  /* 0x0000002a0c001986 */ /* 0x000fe2000c101524 */
[C---:B------:R-:W-:Y:S01]  /*6040*/  ISETP.GT.AND P1, PT, R0.reuse, 0x8, P3 ;  /* 0x000000080000780c */ /* 0x040fe20001f24270 */
[-C--:B------:R-:W-:Y:S01]  /*6050*/  FMUL R25, R25, R72.reuse ;  /* 0x0000004819197220 */ /* 0x080fe20000400000 */
[----:B--2---:R-:W-:Y:S01]  /*6060*/  LOP3.LUT R65, R59, 0x12, RZ, 0xfc, !PT ;  /* 0x000000123b417812 */ /* 0x004fe200078efcff */
[----:B------:R0:W-:Y:S01]  /*6070*/  @P4 STG.E.U16 desc[UR36][R20.64], R43 ;  /* 0x0000002b14004986 */ /* 0x0001e2000c101524 */
[----:B------:R-:W-:Y:S01]  /*6080*/  ISETP.GT.AND P0, PT, R0, 0x9, P3 ;  /* 0x000000090000780c */ /* 0x000fe20001f04270 */
[----:B------:R-:W-:Y:S01]  /*6090*/  FMUL R26, R26, R72 ;  /* 0x000000481a1a7220 */ /* 0x000fe20000400000 */
[----:B-1----:R-:W-:Y:S01]  /*60a0*/  IADD3 R14, P5, R63, R6, RZ ;  /* 0x000000063f0e7210 */ /* 0x002fe20007fbe0ff */
[----:B------:R-:W-:Y:S01]  /*60b0*/  FMUL R27, R27, R72 ;  /* 0x000000481b1b7220 */ /* 0x000fe20000400000 */
[----:B------:R-:W-:Y:S01]  /*60c0*/  IADD3 R40, P4, R65, R6, RZ ;  /* 0x0000000641287210 */ /* 0x000fe20007f9e0ff */
[----:B------:R-:W-:Y:S01]  /*60d0*/  FMUL R28, R28, R72 ;  /* 0x000000481c1c7220 */ /* 0x000fe20000400000 */
[----:B------:R-:W-:Y:S01]  /*60e0*/  F2FP.BF16.F32.PACK_AB R44, RZ, R44 ;  /* 0x0000002cff2c723e */ /* 0x000fe200000010ff */
[C-C-:B------:R-:W-:Y:S01]  /*60f0*/  IMAD.X R15, R57.reuse, 0x1, R7.reuse, P5 ;  /* 0x00000001390f7824 */ /* 0x140fe200028e0607 */
[----:B------:R-:W-:Y:S01]  /*6100*/  F2FP.BF16.F32.PACK_AB R45, RZ, R45 ;  /* 0x0000002dff2d723e */ /* 0x000fe200000010ff */
[----:B------:R-:W-:Y:S01]  /*6110*/  IMAD.X R41, R57, 0x1, R7, P4 ;  /* 0x0000000139297824 */ /* 0x000fe200020e0607 */
[----:B------:R-:W-:Y:S01]  /*6120*/  F2FP.BF16.F32.PACK_AB R47, RZ, R47 ;  /* 0x0000002fff2f723e */ /* 0x000fe200000010ff */
[-C--:B------:R-:W-:Y:S01]  /*6130*/  FMUL R29, R29, R72.reuse ;  /* 0x000000481d1d7220 */ /* 0x080fe20000400000 */
[----:B------:R1:W-:Y:S01]  /*6140*/  @P1 STG.E.U16 desc[UR36][R14.64], R44 ;  /* 0x0000002c0e001986 */ /* 0x0003e2000c101524 */
[----:B------:R-:W-:Y:S01]  /*6150*/  ISETP.GT.AND P1, PT, R0, 0x8, P2 ;  /* 0x000000080000780c */ /* 0x000fe20001724270 */
[----:B------:R-:W-:Y:S01]  /*6160*/  FMUL R30, R30, R72 ;  /* 0x000000481e1e7220 */ /* 0x000fe20000400000 */
[----:B0-----:R-:W-:Y:S01]  /*6170*/  IADD3 R20, P4, R63, R10, RZ ;  /* 0x0000000a3f147210 */ /* 0x001fe20007f9e0ff */
[----:B------:R0:W-:Y:S01]  /*6180*/  @P0 STG.E.U16 desc[UR36][R40.64], R45 ;  /* 0x0000002d28000986 */ /* 0x0001e2000c101524 */
[----:B------:R-:W-:Y:S01]  /*6190*/  ISETP.GT.AND P0, PT, R0, 0x9, P2 ;  /* 0x000000090000780c */ /* 0x000fe20001704270 */
[----:B------:R-:W-:Y:S01]  /*61a0*/  FMUL R31, R31, R72 ;  /* 0x000000481f1f7220 */ /* 0x000fe20000400000 */
[----:B------:R-:W-:Y:S01]  /*61b0*/  F2FP.BF16.F32.PACK_AB R46, RZ, R46 ;  /* 0x0000002eff2e723e */ /* 0x000fe200000010ff */
[----:B------:R-:W-:Y:S01]  /*61c0*/  IMAD.X R21, R57, 0x1, R11, P4 ;  /* 0x0000000139157824 */ /* 0x000fe200020e060b */
[----:B------:R-:W-:Y:S01]  /*61d0*/  PRMT R5, R47, 0x7610, R5 ;  /* 0x000076102f057816 */ /* 0x000fe20000000005 */
[-C--:B------:R-:W-:Y:S01]  /*61e0*/  FMUL R32, R32, R72.reuse ;  /* 0x0000004820207220 */ /* 0x080fe20000400000 */
[----:B------:R-:W-:Y:S01]  /*61f0*/  LOP3.LUT R47, R59, 0x22, RZ, 0xfc, !PT ;  /* 0x000000223b2f7812 */ /* 0x000fe200078efcff */
[----:B------:R-:W-:Y:S01]  /*6200*/  FMUL R33, R33, R72 ;  /* 0x0000004821217220 */ /* 0x000fe20000400000 */
[----:B-1----:R-:W-:Y:S01]  /*6210*/  IADD3 R14, P5, R65, R10, RZ ;  /* 0x0000000a410e7210 */ /* 0x002fe20007fbe0ff */
[----:B------:R1:W-:Y:S01]  /*6220*/  @P1 STG.E.U16 desc[UR36][R20.64], R46 ;  /* 0x0000002e14001986 */ /* 0x0003e2000c101524 */
[----:B------:R-:W-:Y:S01]  /*6230*/  ISETP.GT.AND P1, PT, R0, 0x10, P3 ;  /* 0x000000100000780c */ /* 0x000fe20001f24270 */
[----:B------:R-:W-:Y:S01]  /*6240*/  FMUL R34, R34, R72 ;  /* 0x0000004822227220 */ /* 0x000fe20000400000 */
[----:B0-----:R-:W-:Y:S01]  /*6250*/  LOP3.LUT R45, R59, 0x20, RZ, 0xfc, !PT ;  /* 0x000000203b2d7812 */ /* 0x001fe200078efcff */
[----:B------:R-:W-:Y:S01]  /*6260*/  IMAD.X R15, R57, 0x1, R11, P5 ;  /* 0x00000001390f7824 */ /* 0x000fe200028e060b */
[----:B------:R-:W-:Y:S01]  /*6270*/  F2FP.BF16.F32.PACK_AB R48, RZ, R48 ;  /* 0x00000030ff30723e */ /* 0x000fe200000010ff */
[----:B------:R-:W-:Y:S01]  /*6280*/  FMUL R35, R35, R72 ;  /* 0x0000004823237220 */ /* 0x000fe20000400000 */
[----:B------:R-:W-:Y:S01]  /*6290*/  IADD3 R40, P4, R45, R6, RZ ;  /* 0x000000062d287210 */ /* 0x000fe20007f9e0ff */
[-C--:B------:R-:W-:Y:S01]  /*62a0*/  FMUL R36, R36, R72.reuse ;  /* 0x0000004824247220 */ /* 0x080fe20000400000 */
[----:B------:R0:W-:Y:S01]  /*62b0*/  @P0 STG.E.U16 desc[UR36][R14.64], R5 ;  /* 0x000000050e000986 */ /* 0x0001e2000c101524 */
[----:B------:R-:W-:Y:S01]  /*62c0*/  ISETP.GT.AND P0, PT, R0, 0x11, P3 ;  /* 0x000000110000780c */ /* 0x000fe20001f04270 */
[----:B------:R-:W-:Y:S01]  /*62d0*/  FMUL R37, R37, R72 ;  /* 0x0000004825257220 */ /* 0x000fe20000400000 */
[----:B-1----:R-:W-:Y:S01]  /*62e0*/  IADD3 R20, P5, R47, R6, RZ ;  /* 0x000000062f147210 */ /* 0x002fe20007fbe0ff */
[C-C-:B------:R-:W-:Y:S01]  /*62f0*/  IMAD.X R41, R57.reuse, 0x1, R7.reuse, P4 ;  /* 0x0000000139297824 */ /* 0x140fe200020e0607 */
[----:B------:R-:W-:Y:S01]  /*6300*/  F2FP.BF16.F32.PACK_AB R49, RZ, R49 ;  /* 0x00000031ff31723e */ /* 0x000fe200000010ff */
[----:B------:R-:W-:Y:S01]  /*6310*/  FMUL R38, R38, R72 ;  /* 0x0000004826267220 */ /* 0x000fe20000400000 */
[----:B------:R-:W-:Y:S01]  /*6320*/  F2FP.BF16.F32.PACK_AB R50, RZ, R50 ;  /* 0x00000032ff32723e */ /* 0x000fe200000010ff */
[----:B------:R-:W-:Y:S01]  /*6330*/  IMAD.X R21, R57, 0x1, R7, P5 ;  /* 0x0000000139157824 */ /* 0x000fe200028e0607 */
[----:B------:R1:W-:Y:S01]  /*6340*/  @P1 STG.E.U16 desc[UR36][R40.64], R48 ;  /* 0x0000003028001986 */ /* 0x0003e2000c101524 */
[----:B------:R-:W-:Y:S01]  /*6350*/  ISETP.GT.AND P1, PT, R0, 0x10, P2 ;  /* 0x000000100000780c */ /* 0x000fe20001724270 */
[----:B------:R-:W-:Y:S01]  /*6360*/  FMUL R39, R39, R72 ;  /* 0x0000004827277220 */ /* 0x000fe20000400000 */
[----:B0-----:R-:W-:-:S02]  /*6370*/  IADD3 R14, P4, R45, R10, RZ ;  /* 0x0000000a2d0e7210 */ /* 0x001fc40007f9e0ff */
[----:B------:R0:W-:Y:S01]  /*6380*/  @P0 STG.E.U16 desc[UR36][R20.64], R49 ;  /* 0x0000003114000986 */ /* 0x0001e2000c101524 */
[C---:B------:R-:W-:Y:S02]  /*6390*/  ISETP.GT.AND P0, PT, R0.reuse, 0x11, P2 ;  /* 0x000000110000780c */ /* 0x040fe40001704270 */
[----:B------:R-:W-:Y:S01]  /*63a0*/  IADD3 R42, P5, R47, R10, RZ ;  /* 0x0000000a2f2a7210 */ /* 0x000fe20007fbe0ff */
[--C-:B------:R-:W-:Y:S01]  /*63b0*/  IMAD.X R15, R57, 0x1, R11.reuse, P4 ;  /* 0x00000001390f7824 */ /* 0x100fe200020e060b */
[----:B------:R-:W-:Y:S02]  /*63c0*/  ISETP.GT.AND P4, PT, R0, 0x18, P3 ;  /* 0x000000180000780c */ /* 0x000fe40001f84270 */
[----:B-1----:R-:W-:Y:S01]  /*63d0*/  LOP3.LUT R41, R59, 0x30, RZ, 0xfc, !PT ;  /* 0x000000303b297812 */ /* 0x002fe200078efcff */
[----:B------:R-:W-:Y:S01]  /*63e0*/  IMAD.X R43, R57, 0x1, R11, P5 ;  /* 0x00000001392b7824 */ /* 0x000fe200028e060b */
[----:B------:R-:W-:Y:S01]  /*63f0*/  F2FP.BF16.F32.PACK_AB R51, RZ, R51 ;  /* 0x00000033ff33723e */ /* 0x000fe200000010ff */
[----:B------:R-:W-:Y:S01]  /*6400*/  @P1 STG.E.U16 desc[UR36][R14.64], R50 ;  /* 0x000000320e001986 */ /* 0x000fe2000c101524 */
[----:B------:R-:W-:-:S02]  /*6410*/  F2FP.BF16.F32.PACK_AB R52, RZ, R52 ;  /* 0x00000034ff34723e */ /* 0x000fc400000010ff */
[----:B0-----:R-:W-:Y:S01]  /*6420*/  IADD3 R20, P5, R41, R6, RZ ;  /* 0x0000000629147210 */ /* 0x001fe20007fbe0ff */
[----:B------:R0:W-:Y:S01]  /*6430*/  @P0 STG.E.U16 desc[UR36][R42.64], R51 ;  /* 0x000000332a000986 */ /* 0x0001e2000c101524 */
[C---:B------:R-:W-:Y:S02]  /*6440*/  ISETP.GT.AND P1, PT, R4.reuse, 0x100, PT ;  /* 0x000001000400780c */ /* 0x040fe40003f24270 */
[----:B------:R-:W-:Y:S01]  /*6450*/  ISETP.GT.AND P0, PT, R4, 0x108, PT ;  /* 0x000001080400780c */ /* 0x000fe20003f04270 */
[----:B------:R-:W-:Y:S01]  /*6460*/  IMAD.X R21, R57, 0x1, R7, P5 ;  /* 0x0000000139157824 */ /* 0x000fe200028e0607 */
[C---:B------:R-:W-:Y:S02]  /*6470*/  ISETP.GT.AND P3, PT, R0.reuse, 0x19, P3 ;  /* 0x000000190000780c */ /* 0x040fe40001f64270 */
[----:B------:R-:W-:Y:S02]  /*6480*/  F2FP.BF16.F32.PACK_AB R53, RZ, R53 ;  /* 0x00000035ff35723e */ /* 0x000fe400000010ff */
[----:B------:R-:W-:Y:S01]  /*6490*/  @P4 STG.E.U16 desc[UR36][R20.64], R52 ;  /* 0x0000003414004986 */ /* 0x000fe2000c101524 */
[----:B------:R-:W-:-:S02]  /*64a0*/  ISETP.GT.AND P4, PT, R0, 0x18, P2 ;  /* 0x000000180000780c */ /* 0x000fc40001784270 */
[----:B0-----:R-:W-:Y:S02]  /*64b0*/  LOP3.LUT R43, R59, 0x32, RZ, 0xfc, !PT ;  /* 0x000000323b2b7812 */ /* 0x001fe400078efcff */
[----:B------:R-:W-:Y:S02]  /*64c0*/  F2FP.BF16.F32.PACK_AB R54, RZ, R54 ;  /* 0x00000036ff36723e */ /* 0x000fe400000010ff */
[----:B------:R-:W-:Y:S02]  /*64d0*/  IADD3 R4, P5, R43, R6, RZ ;  /* 0x000000062b047210 */ /* 0x000fe40007fbe0ff */
[----:B------:R-:W-:Y:S02]  /*64e0*/  ISETP.GT.AND P2, PT, R0, 0x19, P2 ;  /* 0x000000190000780c */ /* 0x000fe40001744270 */
[----:B------:R-:W-:Y:S01]  /*64f0*/  F2FP.BF16.F32.PACK_AB R55, RZ, R55 ;  /* 0x00000037ff37723e */ /* 0x000fe200000010ff */
[----:B------:R-:W-:Y:S01]  /*6500*/  IMAD.X R5, R57, 0x1, R7, P5 ;  /* 0x0000000139057824 */ /* 0x000fe200028e0607 */
[----:B------:R-:W-:-:S02]  /*6510*/  IADD3 R6, P5, R41, R10, RZ ;  /* 0x0000000a29067210 */ /* 0x000fc40007fbe0ff */
[----:B------:R-:W-:Y:S02]  /*6520*/  F2FP.BF16.F32.PACK_AB R24, RZ, R24 ;  /* 0x00000018ff18723e */ /* 0x000fe400000010ff */
[----:B------:R0:W-:Y:S01]  /*6530*/  @P3 STG.E.U16 desc[UR36][R4.64], R53 ;  /* 0x0000003504003986 */ /* 0x0001e2000c101524 */
[--C-:B------:R-:W-:Y:S01]  /*6540*/  IMAD.X R7, R57, 0x1, R11.reuse, P5 ;  /* 0x0000000139077824 */ /* 0x100fe200028e060b */
[----:B------:R-:W-:Y:S02]  /*6550*/  IADD3 R10, P3, R43, R10, RZ ;  /* 0x0000000a2b0a7210 */ /* 0x000fe40007f7e0ff */
[----:B------:R-:W-:Y:S02]  /*6560*/  IADD3 R14, P5, R59, R8, RZ ;  /* 0x000000083b0e7210 */ /* 0x000fe40007fbe0ff */
[----:B------:R1:W-:Y:S01]  /*6570*/  @P4 STG.E.U16 desc[UR36][R6.64], R54 ;  /* 0x0000003606004986 */ /* 0x0003e2000c101524 */
[C---:B------:R-:W-:Y:S01]  /*6580*/  ISETP.GT.AND P4, PT, R0.reuse, RZ, P1 ;  /* 0x000000ff0000720c */ /* 0x040fe20000f84270 */
[C---:B------:R-:W-:Y:S01]  /*6590*/  IMAD.X R11, R57.reuse, 0x1, R11, P3 ;  /* 0x00000001390b7824 */ /* 0x040fe200018e060b */
[----:B------:R-:W-:Y:S01]  /*65a0*/  ISETP.GT.AND P3, PT, R0, 0x1, P1 ;  /* 0x000000010000780c */ /* 0x000fe20000f64270 */
[----:B------:R-:W-:Y:S01]  /*65b0*/  IMAD.X R15, R57, 0x1, R9, P5 ;  /* 0x00000001390f7824 */ /* 0x000fe200028e0609 */
[----:B------:R-:W-:-:S02]  /*65c0*/  F2FP.BF16.F32.PACK_AB R25, RZ, R25 ;  /* 0x00000019ff19723e */ /* 0x000fc400000010ff */
[----:B0-----:R-:W-:Y:S01]  /*65d0*/  IADD3 R4, P5, R61, R8, RZ ;  /* 0x000000083d047210 */ /* 0x001fe20007fbe0ff */
[----:B------:R-:W-:Y:S01]  /*65e0*/  @P2 STG.E.U16 desc[UR36][R10.64], R55 ;  /* 0x000000370a002986 */ /* 0x000fe2000c101524 */
[C---:B------:R-:W-:Y:S02]  /*65f0*/  ISETP.GT.AND P2, PT, R0.reuse, RZ, P0 ;  /* 0x000000ff0000720c */ /* 0x040fe40000744270 */
[----:B------:R-:W-:Y:S01]  /*6600*/  F2FP.BF16.F32.PACK_AB R26, RZ, R26 ;  /* 0x0000001aff1a723e */ /* 0x000fe200000010ff */
[----:B------:R-:W-:Y:S01]  /*6610*/  IMAD.X R5, R57, 0x1, R9, P5 ;  /* 0x0000000139057824 */ /* 0x000fe200028e0609 */
[-C--:B-1----:R-:W-:Y:S01]  /*6620*/  IADD3 R6, P5, R59, R12.reuse, RZ ;  /* 0x0000000c3b067210 */ /* 0x082fe20007fbe0ff */
[----:B------:R-:W-:Y:S01]  /*6630*/  @P4 STG.E.U16 desc[UR36][R14.64], R24 ;  /* 0x000000180e004986 */ /* 0x000fe2000c101524 */
[----:B------:R-:W-:Y:S02]  /*6640*/  IADD3 R20, P4, R61, R12, RZ ;  /* 0x0000000c3d147210 */ /* 0x000fe40007f9e0ff */
[----:B------:R-:W-:Y:S01]  /*6650*/  F2FP.BF16.F32.PACK_AB R27, RZ, R27 ;  /* 0x0000001bff1b723e */ /* 0x000fe200000010ff */
[----:B------:R0:W-:Y:S01]  /*6660*/  @P3 STG.E.U16 desc[UR36][R4.64], R25 ;  /* 0x0000001904003986 */ /* 0x0001e2000c101524 */
[C---:B------:R-:W-:Y:S01]  /*6670*/  ISETP.GT.AND P3, PT, R0.reuse, 0x1, P0 ;  /* 0x000000010000780c */ /* 0x040fe20000764270 */
[C-C-:B------:R-:W-:Y:S01]  /*6680*/  IMAD.X R7, R57.reuse, 0x1, R13.reuse, P5 ;  /* 0x0000000139077824 */ /* 0x140fe200028e060d */
[----:B------:R-:W-:Y:S01]  /*6690*/  ISETP.GT.AND P5, PT, R0, 0x8, P1 ;  /* 0x000000080000780c */ /* 0x000fe20000fa4270 */
[----:B------:R-:W-:Y:S01]  /*66a0*/  IMAD.X R21, R57, 0x1, R13, P4 ;  /* 0x0000000139157824 */ /* 0x000fe200020e060d */
[----:B------:R-:W-:-:S02]  /*66b0*/  F2FP.BF16.F32.PACK_AB R28, RZ, R28 ;  /* 0x0000001cff1c723e */ /* 0x000fc400000010ff */
[----:B------:R-:W-:Y:S01]  /*66c0*/  @P2 STG.E.U16 desc[UR36][R6.64], R26 ;  /* 0x0000001a06002986 */ /* 0x000fe2000c101524 */
[C---:B------:R-:W-:Y:S02]  /*66d0*/  ISETP.GT.AND P2, PT, R0.reuse, 0x9, P1 ;  /* 0x000000090000780c */ /* 0x040fe40000f44270 */
[----:B------:R-:W-:Y:S02]  /*66e0*/  F2FP.BF16.F32.PACK_AB R29, RZ, R29 ;  /* 0x0000001dff1d723e */ /* 0x000fe400000010ff */
[----:B0-----:R-:W-:Y:S02]  /*66f0*/  IADD3 R4, P4, R63, R8, RZ ;  /* 0x000000083f047210 */ /* 0x001fe40007f9e0ff */
[----:B------:R-:W-:Y:S01]  /*6700*/  @P3 STG.E.U16 desc[UR36][R20.64], R27 ;  /* 0x0000001b14003986 */ /* 0x000fe2000c101524 */
[----:B------:R-:W-:Y:S02]  /*6710*/  ISETP.GT.AND P3, PT, R0, 0x8, P0 ;  /* 0x000000080000780c */ /* 0x000fe40000764270 */
[----:B------:R-:W-:Y:S01]  /*6720*/  IMAD.X R5, R57, 0x1, R9, P4 ;  /* 0x0000000139057824 */ /* 0x000fe200020e0609 */
[----:B------:R-:W-:-:S02]  /*6730*/  IADD3 R14, P4, R63, R12, RZ ;  /* 0x0000000c3f0e7210 */ /* 0x000fc40007f9e0ff */
[----:B------:R-:W-:Y:S02]  /*6740*/  F2FP.BF16.F32.PACK_AB R30, RZ, R30 ;  /* 0x0000001eff1e723e */ /* 0x000fe400000010ff */
[----:B------:R0:W-:Y:S01]  /*6750*/  @P5 STG.E.U16 desc[UR36][R4.64], R28 ;  /* 0x0000001c04005986 */ /* 0x0001e2000c101524 */
[----:B------:R-:W-:Y:S01]  /*6760*/  IADD3 R10, P5, R65, R8, RZ ;  /* 0x00000008410a7210 */ /* 0x000fe20007fbe0ff */
[C---:B------:R-:W-:Y:S01]  /*6770*/  IMAD.X R15, R57.reuse, 0x1, R13, P4 ;  /* 0x00000001390f7824 */ /* 0x040fe200020e060d */
[----:B------:R-:W-:Y:S02]  /*6780*/  F2FP.BF16.F32.PACK_AB R31, RZ, R31 ;  /* 0x0000001fff1f723e */ /* 0x000fe400000010ff */
[----:B------:R-:W-:Y:S01]  /*6790*/  F2FP.BF16.F32.PACK_AB R32, RZ, R32 ;  /* 0x00000020ff20723e */ /* 0x000fe200000010ff */
[----:B------:R-:W-:Y:S01]  /*67a0*/  IMAD.X R11, R57, 0x1, R9, P5 ;  /* 0x00000001390b7824 */ /* 0x000fe200028e0609 */
[----:B------:R-:W-:Y:S02]  /*67b0*/  ISETP.GT.AND P5, PT, R0, 0x9, P0 ;  /* 0x000000090000780c */ /* 0x000fe400007a4270 */
[----:B------:R-:W-:-:S02]  /*67c0*/  F2FP.BF16.F32.PACK_AB R33, RZ, R33 ;  /* 0x00000021ff21723e */ /* 0x000fc400000010ff */
[----:B------:R-:W-:Y:S01]  /*67d0*/  @P2 STG.E.U16 desc[UR36][R10.64], R29 ;  /* 0x0000001d0a002986 */ /* 0x000fe2000c101524 */
[----:B0-----:R-:W-:Y:S02]  /*67e0*/  IADD3 R4, P4, R65, R12, RZ ;  /* 0x0000000c41047210 */ /* 0x001fe40007f9e0ff */
[C---:B------:R-:W-:Y:S01]  /*67f0*/  ISETP.GT.AND P2, PT, R0.reuse, 0x10, P1 ;  /* 0x000000100000780c */ /* 0x040fe20000f44270 */
[----:B------:R-:W-:Y:S01]  /*6800*/  @P3 STG.E.U16 desc[UR36][R14.64], R30 ;  /* 0x0000001e0e003986 */ /* 0x000fe2000c101524 */
[----:B------:R-:W-:Y:S01]  /*6810*/  ISETP.GT.AND P3, PT, R0, 0x11, P1 ;  /* 0x000000110000780c */ /* 0x000fe20000f64270 */
[----:B------:R-:W-:Y:S01]  /*6820*/  IMAD.X R5, R57, 0x1, R13, P4 ;  /* 0x0000000139057824 */ /* 0x000fe200020e060d */
[----:B------:R-:W-:Y:S02]  /*6830*/  IADD3 R20, P4, R47, R8, RZ ;  /* 0x000000082f147210 */ /* 0x000fe40007f9e0ff */
[----:B------:R-:W-:Y:S02]  /*6840*/  F2FP.BF16.F32.PACK_AB R34, RZ, R34 ;  /* 0x00000022ff22723e */ /* 0x000fe400000010ff */
[----:B------:R0:W-:Y:S01]  /*6850*/  @P5 STG.E.U16 desc[UR36][R4.64], R31 ;  /* 0x0000001f04005986 */ /* 0x0001e2000c101524 */
[----:B------:R-:W-:Y:S01]  /*6860*/  IADD3 R6, P5, R45, R8, RZ ;  /* 0x000000082d067210 */ /* 0x000fe20007fbe0ff */
[----:B------:R-:W-:Y:S01]  /*6870*/  IMAD.X R21, R57, 0x1, R9, P4 ;  /* 0x0000000139157824 */ /* 0x000fe200020e0609 */
[----:B------:R-:W-:-:S02]  /*6880*/  F2FP.BF16.F32.PACK_AB R35, RZ, R35 ;  /* 0x00000023ff23723e */ /* 0x000fc400000010ff */
[----:B------:R-:W-:Y:S01]  /*6890*/  F2FP.BF16.F32.PACK_AB R36, RZ, R36 ;  /* 0x00000024ff24723e */ /* 0x000fe200000010ff */
[----:B------:R-:W-:Y:S01]  /*68a0*/  IMAD.X R7, R57, 0x1, R9, P5 ;  /* 0x0000000139077824 */ /* 0x000fe200028e0609 */
[C---:B------:R-:W-:Y:S02]  /*68b0*/  ISETP.GT.AND P5, PT, R0.reuse, 0x10, P0 ;  /* 0x000000100000780c */ /* 0x040fe400007a4270 */
[----:B------:R-:W-:Y:S02]  /*68c0*/  F2FP.BF16.F32.PACK_AB R37, RZ, R37 ;  /* 0x00000025ff25723e */ /* 0x000fe400000010ff */
[----:B------:R1:W-:Y:S01]  /*68d0*/  @P2 STG.E.U16 desc[UR36][R6.64], R32 ;  /* 0x0000002006002986 */ /* 0x0003e2000c101524 */
[----:B0-----:R-:W-:Y:S02]  /*68e0*/  IADD3 R4, P4, R45, R12, RZ ;  /* 0x0000000c2d047210 */ /* 0x001fe40007f9e0ff */
[-C--:B------:R-:W-:Y:S01]  /*68f0*/  IADD3 R14, P2, R41, R8.reuse, RZ ;  /* 0x00000008290e7210 */ /* 0x080fe20007f5e0ff */
[----:B------:R1:W-:Y:S01]  /*6900*/  @P3 STG.E.U16 desc[UR36][R20.64], R33 ;  /* 0x0000002114003986 */ /* 0x0003e2000c101524 */
[----:B------:R-:W-:Y:S01]  /*6910*/  IADD3 R8, P3, R43, R8, RZ ;  /* 0x000000082b087210 */ /* 0x000fe20007f7e0ff */
[C---:B------:R-:W-:Y:S01]  /*6920*/  IMAD.X R5, R57.reuse, 0x1, R13, P4 ;  /* 0x0000000139057824 */ /* 0x040fe200020e060d */
[----:B------:R-:W-:Y:S01]  /*6930*/  ISETP.GT.AND P4, PT, R0, 0x11, P0 ;  /* 0x000000110000780c */ /* 0x000fe20000784270 */
[C-C-:B------:R-:W-:Y:S01]  /*6940*/  IMAD.X R15, R57.reuse, 0x1, R9.reuse, P2 ;  /* 0x00000001390f7824 */ /* 0x140fe200010e0609 */
[----:B------:R-:W-:Y:S01]  /*6950*/  F2FP.BF16.F32.PACK_AB R38, RZ, R38 ;  /* 0x00000026ff26723e */ /* 0x000fe200000010ff */
[----:B------:R-:W-:Y:S01]  /*6960*/  IMAD.X R9, R57, 0x1, R9, P3 ;  /* 0x0000000139097824 */ /* 0x000fe200018e0609 */
[----:B------:R1:W-:Y:S01]  /*6970*/  @P5 STG.E.U16 desc[UR36][R4.64], R34 ;  /* 0x0000002204005986 */ /* 0x0003e2000c101524 */
[----:B------:R-:W-:-:S02]  /*6980*/  IADD3 R10, P5, R47, R12, RZ ;  /* 0x0000000c2f0a7210 */ /* 0x000fc40007fbe0ff */
[C---:B------:R-:W-:Y:S02]  /*6990*/  ISETP.GT.AND P3, PT, R0.reuse, 0x18, P1 ;  /* 0x000000180000780c */ /* 0x040fe40000f64270 */
[C---:B------:R-:W-:Y:S01]  /*69a0*/  ISETP.GT.AND P1, PT, R0.reuse, 0x19, P1 ;  /* 0x000000190000780c */ /* 0x040fe20000f24270 */
[--C-:B------:R-:W-:Y:S01]  /*69b0*/  IMAD.X R11, R57, 0x1, R13.reuse, P5 ;  /* 0x00000001390b7824 */ /* 0x100fe200028e060d */
[-C--:B------:R-:W-:Y:S02]  /*69c0*/  IADD3 R24, P5, R41, R12.reuse, RZ ;  /* 0x0000000c29187210 */ /* 0x080fe40007fbe0ff */
[----:B------:R-:W-:Y:S02]  /*69d0*/  IADD3 R12, P2, R43, R12, RZ ;  /* 0x0000000c2b0c7210 */ /* 0x000fe40007f5e0ff */
[----:B------:R-:W-:Y:S01]  /*69e0*/  F2FP.BF16.F32.PACK_AB R39, RZ, R39 ;  /* 0x00000027ff27723e */ /* 0x000fe200000010ff */
[C-C-:B------:R-:W-:Y:S01]  /*69f0*/  IMAD.X R25, R57.reuse, 0x1, R13.reuse, P5 ;  /* 0x0000000139197824 */ /* 0x140fe200028e060d */
[C---:B------:R-:W-:Y:S01]  /*6a00*/  ISETP.GT.AND P5, PT, R0.reuse, 0x18, P0 ;  /* 0x000000180000780c */ /* 0x040fe200007a4270 */
[----:B------:R-:W-:Y:S01]  /*6a10*/  IMAD.X R13, R57, 0x1, R13, P2 ;  /* 0x00000001390d7824 */ /* 0x000fe200010e060d */
[----:B------:R-:W-:Y:S01]  /*6a20*/  ISETP.GT.AND P0, PT, R0, 0x19, P0 ;  /* 0x000000190000780c */ /* 0x000fe20000704270 */
[----:B------:R1:W-:Y:S04]  /*6a30*/  @P4 STG.E.U16 desc[UR36][R10.64], R35 ;  /* 0x000000230a004986 */ /* 0x0003e8000c101524 */
[----:B------:R1:W-:Y:S04]  /*6a40*/  @P3 STG.E.U16 desc[UR36][R14.64], R36 ;  /* 0x000000240e003986 */ /* 0x0003e8000c101524 */
[----:B------:R1:W-:Y:S04]  /*6a50*/  @P1 STG.E.U16 desc[UR36][R8.64], R37 ;  /* 0x0000002508001986 */ /* 0x0003e8000c101524 */
[----:B------:R1:W-:Y:S04]  /*6a60*/  @P5 STG.E.U16 desc[UR36][R24.64], R38 ;  /* 0x0000002618005986 */ /* 0x0003e8000c101524 */
[----:B------:R1:W-:Y:S02]  /*6a70*/  @P0 STG.E.U16 desc[UR36][R12.64], R39 ;  /* 0x000000270c000986 */ /* 0x0003e4000c101524 */
.L_x_110:
[----:B------:R-:W-:Y:S05]  /*6a80*/  BSYNC B0 ;  /* 0x0000000000007941 */ /* 0x000fea0003800000 */
.L_x_32:
[----:B------:R-:W-:Y:S01]  /*6a90*/  ULDC UR4, c[0x0][0xc] ;  /* 0x0000030000047ab9 */ /* 0x000fe20000000800 */
[----:B------:R-:W-:Y:S01]  /*6aa0*/  ULDC UR5, c[0x0][0x10] ;  /* 0x0000040000057ab9 */ /* 0x000fe20000000800 */
[----:B-1-34-:R-:W1:Y:S01]  /*6ab0*/  LDC R5, c[0x0][0x14] ;  /* 0x00000500ff057b82 */ /* 0x01ae620000000800 */
[----:B------:R-:W-:Y:S01]  /*6ac0*/  UIMAD.WIDE.U32 UR4, UR4, UR5, URZ ;  /* 0x00000005040472a5 */ /* 0x000fe2000f8e003f */
[----:B------:R-:W-:Y:S01]  /*6ad0*/  PRMT R0, RZ, 0x7610, R0 ;  /* 0x00007610ff007816 */ /* 0x000fe20000000000 */
[----:B------:R-:W-:Y:S02]  /*6ae0*/  IMAD.MOV.U32 R76, RZ, RZ, -0x1 ;  /* 0xffffffffff4c7424 */ /* 0x000fe400078e00ff */
[----:B------:R-:W-:Y:S02]  /*6af0*/  IMAD.MOV.U32 R75, RZ, RZ, -0x1 ;  /* 0xffffffffff4b7424 */ /* 0x000fe400078e00ff */
[----:B-1----:R-:W-:-:S04]  /*6b00*/  IMAD.WIDE.U32 R16, R5, UR4, R16 ;  /* 0x0000000405107c25 */ /* 0x002fc8000f8e0010 */
[----:B------:R-:W-:Y:S01]  /*6b10*/  IMAD R5, R5, UR5, RZ ;  /* 0x0000000505057c24 */ /* 0x000fe2000f8e02ff */
[----:B------:R-:W-:Y:S02]  /*6b20*/  ULDC.64 UR4, c[0x0][0x650] ;  /* 0x0001940000047ab9 */ /* 0x000fe40000000a00 */
[----:B------:R-:W-:Y:S01]  /*6b30*/  ISETP.GE.U32.AND P0, PT, R16, UR4, PT ;  /* 0x0000000410007c0c */ /* 0x000fe2000bf06070 */
[----:B------:R-:W-:-:S05]  /*6b40*/  IMAD.IADD R17, R17, 0x1, R5 ;  /* 0x0000000111117824 */ /* 0x000fca00078e0205 */
[----:B------:R-:W-:-:S13]  /*6b50*/  ISETP.GE.U32.AND.EX P0, PT, R17, UR5, PT, P0 ;  /* 0x0000000511007c0c */ /* 0x000fda000bf06100 */
[----:B------:R-:W-:Y:S05]  /*6b60*/  @P0 BRA `(.L_x_111) ;  /* 0x0000000400640947 */ /* 0x000fea0003800000 */
[----:B------:R-:W1:Y:S01]  /*6b70*/  S2R R12, SR_CTAID.X ;  /* 0x00000000000c7919 */ /* 0x000e620000002500 */
[----:B------:R-:W3:Y:S01]  /*6b80*/  LDC.64 R10, c[0x0][0x628] ;  /* 0x00018a00ff0a7b82 */ /* 0x000ee20000000a00 */
[----:B------:R-:W-:Y:S01]  /*6b90*/  ULDC UR4, c[0x0][0x150] ;  /* 0x0000540000047ab9 */ /* 0x000fe20000000800 */
[----:B0-----:R-:W-:Y:S01]  /*6ba0*/  IMAD.MOV.U32 R8, RZ, RZ, R16 ;  /* 0x000000ffff087224 */ /* 0x001fe200078e0010 */
[----:B------:R-:W0:Y:S01]  /*6bb0*/  S2R R24, SR_CTAID.Y ;  /* 0x0000000000187919 */ /* 0x000e220000002600 */
[----:B------:R-:W-:-:S04]  /*6bc0*/  IMAD.MOV.U32 R9, RZ, RZ, R17 ;  /* 0x000000ffff097224 */ /* 0x000fc800078e0011 */
[----:B------:R-:W4:Y:S08]  /*6bd0*/  LDC R21, c[0x0][0x144] ;  /* 0x00005100ff157b82 */ /* 0x000f300000000800 */
[----:B------:R-:W0:Y:S08]  /*6be0*/  LDC R0, c[0x0][0x630] ;  /* 0x00018c00ff007b82 */ /* 0x000e300000000800 */
[----:B------:R-:W0:Y:S01]  /*6bf0*/  LDC.64 R14, c[0x0][0x620] ;  /* 0x00018800ff0e7b82 */ /* 0x000e220000000a00 */
[----:B---3--:R-:W-:-:S04]  /*6c00*/  ISETP.NE.U32.AND P0, PT, R10, RZ, PT ;  /* 0x000000ff0a00720c */ /* 0x008fc80003f05070 */
[----:B------:R-:W-:Y:S02]  /*6c10*/  ISETP.NE.AND.EX P0, PT, R11, RZ, PT, P0 ;  /* 0x000000ff0b00720c */ /* 0x000fe40003f05300 */
[----:B-1----:R-:W-:-:S05]  /*6c20*/  I2FP.F32.U32 R3, R12 ;  /* 0x0000000c00037245 */ /* 0x002fca0000201000 */
[----:B------:R-:W-:-:S04]  /*6c30*/  FMUL R3, R3, UR4 ;  /* 0x0000000403037c20 */ /* 0x000fc80008400000 */
[----:B------:R1:W3:Y:S02]  /*6c40*/  F2I.U32.TRUNC.NTZ R20, R3 ;  /* 0x0000000300147305 */ /* 0x0002e4000020f000 */
[----:B----4-:R-:W-:Y:S05]  /*6c50*/  @!P0 BRA `(.L_x_112) ;  /* 0x0000000000288947 */ /* 0x010fea0003800000 */
[----:B-1----:R-:W1:Y:S02]  /*6c60*/  LDC R3, c[0x0][0x634] ;  /* 0x00018d00ff037b82 */ /* 0x002e640000000800 */
[----:B-1----:R-:W-:-:S05]  /*6c70*/  IADD3 R3, P0, R16, R3, RZ ;  /* 0x0000000310037210 */ /* 0x002fca0007f1e0ff */
        /* <DEDUP_REMOVED lines=8> */
.L_x_112:
[----:B------:R-:W4:Y:S01]  /*6d00*/  LDC.64 R30, c[0x0][0x640] ;  /* 0x00019000ff1e7b82 */ /* 0x000f220000000a00 */
[-CC-:B0-----:R-:W-:Y:S01]  /*6d10*/  SHF.R.U64 R75, R8, R0.reuse, R9.reuse ;  /* 0x00000000084b7219 */ /* 0x181fe20000001209 */
[----:B---3--:R-:W-:Y:S01]  /*6d20*/  IMAD.MOV R20, RZ, RZ, -R20 ;  /* 0x000000ffff147224 */ /* 0x008fe200078e0a14 */
[----:B------:R-:W-:Y:S01]  /*6d30*/  SHF.R.U32.HI R0, RZ, R0, R9 ;  /* 0x00000000ff007219 */ /* 0x000fe20000011609 */
[----:B------:R-:W-:Y:S01]  /*6d40*/  ULDC UR4, c[0x0][0x154] ;  /* 0x0000550000047ab9 */ /* 0x000fe20000000800 */
[----:B-1----:R-:W-:Y:S01]  /*6d50*/  IADD3 R3, P0, RZ, -R75, RZ ;  /* 0x8000004bff037210 */ /* 0x002fe20007f1e0ff */
[----:B------:R-:W-:Y:S02]  /*6d60*/  IMAD R26, R21, R20, R12 ;  /* 0x00000014151a7224 */ /* 0x000fe400078e020c */
[----:B------:R-:W0:Y:S01]  /*6d70*/  LDC R6, c[0x0][0x618] ;  /* 0x00018600ff067b82 */ /* 0x000e220000000800 */
[----:B------:R-:W-:Y:S02]  /*6d80*/  IMAD.MOV.U32 R7, RZ, RZ, 0x1 ;  /* 0x00000001ff077424 */ /* 0x000fe400078e00ff */
[----:B------:R-:W-:-:S04]  /*6d90*/  IMAD.X R5, RZ, RZ, ~R0, P0 ;  /* 0x000000ffff057224 */ /* 0x000fc800000e0e00 */
[-C--:B------:R-:W-:Y:S01]  /*6da0*/  IMAD R0, R5, R14.reuse, RZ ;  /* 0x0000000e05007224 */ /* 0x080fe200078e02ff */
[----:B------:R-:W1:Y:S01]  /*6db0*/  LDC R8, c[0x0][0x608] ;  /* 0x00018200ff087b82 */ /* 0x000e620000000800 */
[----:B------:R-:W-:-:S04]  /*6dc0*/  IMAD.WIDE.U32 R4, R3, R14, R16 ;  /* 0x0000000e03047225 */ /* 0x000fc800078e0010 */
[----:B------:R-:W-:Y:S01]  /*6dd0*/  IMAD R3, R3, R15, R0 ;  /* 0x0000000f03037224 */ /* 0x000fe200078e0200 */
[----:B------:R-:W-:Y:S02]  /*6de0*/  I2FP.F32.U32 R0, R24 ;  /* 0x0000001800007245 */ /* 0x000fe40000201000 */
[----:B------:R-:W3:Y:S01]  /*6df0*/  LDC R28, c[0x0][0x658] ;  /* 0x00019600ff1c7b82 */ /* 0x000ee20000000800 */
[----:B------:R-:W-:Y:S01]  /*6e00*/  IMAD.IADD R3, R5, 0x1, R3 ;  /* 0x0000000105037824 */ /* 0x000fe200078e0203 */
[----:B----4-:R-:W-:Y:S01]  /*6e10*/  ISETP.NE.U32.AND P0, PT, R30, RZ, PT ;  /* 0x000000ff1e00720c */ /* 0x010fe20003f05070 */
[----:B------:R-:W-:Y:S01]  /*6e20*/  FMUL R0, R0, UR4 ;  /* 0x0000000400007c20 */ /* 0x000fe20008400000 */
[----:B------:R-:W-:Y:S02]  /*6e30*/  IMAD.MOV.U32 R5, RZ, RZ, -0x1 ;  /* 0xffffffffff057424 */ /* 0x000fe400078e00ff */
[----:B------:R-:W-:Y:S01]  /*6e40*/  ISETP.NE.AND.EX P0, PT, R31, RZ, PT, P0 ;  /* 0x000000ff1f00720c */ /* 0x000fe20003f05300 */
[----:B------:R4:W2:Y:S01]  /*6e50*/  F2I.U32.TRUNC.NTZ R14, R0 ;  /* 0x00000000000e7305 */ /* 0x0008a2000020f000 */
[----:B------:R-:W2:Y:S01]  /*6e60*/  LDC R15, c[0x0][0x148] ;  /* 0x00005200ff0f7b82 */ /* 0x000ea20000000800 */
[----:B0-----:R-:W-:-:S02]  /*6e70*/  SHF.R.U64 R12, R4, R6, R3 ;  /* 0x00000006040c7219 */ /* 0x001fc40000001203 */
[----:B------:R-:W-:-:S05]  /*6e80*/  SHF.R.U32.HI R3, RZ, R6, R3 ;  /* 0x00000006ff037219 */ /* 0x000fca0000011603 */
[----:B------:R-:W0:Y:S01]  /*6e90*/  LDC R20, c[0x0][0x600] ;  /* 0x00018000ff147b82 */ /* 0x000e220000000800 */
[-CC-:B-1----:R-:W-:Y:S02]  /*6ea0*/  SHF.R.U64 R10, R12, R8.reuse, R3.reuse ;  /* 0x000000080c0a7219 */ /* 0x182fe40000001203 */
[----:B------:R-:W-:-:S05]  /*6eb0*/  SHF.R.U32.HI R3, RZ, R8, R3 ;  /* 0x00000008ff037219 */ /* 0x000fca0000011603 */
[----:B------:R-:W1:Y:S01]  /*6ec0*/  LDC R25, c[0x0][0x648] ;  /* 0x00019200ff197b82 */ /* 0x000e620000000800 */
[-C--:B---3--:R-:W-:Y:S02]  /*6ed0*/  SHF.L.U32 R4, R5, R28.reuse, RZ ;  /* 0x0000001c05047219 */ /* 0x088fe400000006ff */
[-CC-:B------:R-:W-:Y:S02]  /*6ee0*/  SHF.R.U64 R13, R10, R28.reuse, R3.reuse ;  /* 0x0000001c0a0d7219 */ /* 0x180fe40000001203 */
[----:B------:R-:W-:Y:S02]  /*6ef0*/  SHF.R.U32.HI R5, RZ, R28, R3 ;  /* 0x0000001cff057219 */ /* 0x000fe40000011603 */
[----:B------:R-:W-:Y:S01]  /*6f00*/  LOP3.LUT R21, RZ, R4, RZ, 0x33, !PT ;  /* 0x00000004ff157212 */ /* 0x000fe200078e33ff */
[----:B------:R-:W3:Y:S01]  /*6f10*/  LDC R27, c[0x0][0x638] ;  /* 0x00018e00ff1b7b82 */ /* 0x000ee20000000800 */
[----:B------:R-:W-:Y:S01]  /*6f20*/  SHF.L.U32 R28, R7, R28, RZ ;  /* 0x0000001c071c7219 */ /* 0x000fe200000006ff */
[----:B------:R-:W-:-:S06]  /*6f30*/  IMAD.MOV.U32 R4, RZ, RZ, R13 ;  /* 0x000000ffff047224 */ /* 0x000fcc00078e000d */
[----:B------:R-:W0:Y:S01]  /*6f40*/  LDC R29, c[0x0][0x610] ;  /* 0x00018400ff1d7b82 */ /* 0x000e220000000800 */
[----:B----4-:R-:W-:Y:S05]  /*6f50*/  @!P0 BRA `(.L_x_113) ;  /* 0x0000000000288947 */ /* 0x010fea0003800000 */
        /* <DEDUP_REMOVED lines=10> */
.L_x_113:
[----:B------:R-:W-:Y:S01]  /*7000*/  ISETP.NE.AND P0, PT, R2, 0x1, PT ;  /* 0x000000010200780c */ /* 0x000fe20003f05270 */
[----:B--2---:R-:W-:Y:S01]  /*7010*/  IMAD.MOV R14, RZ, RZ, -R14 ;  /* 0x000000ffff0e7224 */ /* 0x004fe200078e0a0e */
[----:B-1----:R-:W-:Y:S01]  /*7020*/  SHF.R.U64 R0, R4, R25, R5 ;  /* 0x0000001904007219 */ /* 0x002fe20000001205 */
[----:B0-----:R-:W-:Y:S01]  /*7030*/  VIADD R5, R20, 0xffffffff ;  /* 0xffffffff14057836 */ /* 0x001fe20000000000 */
[----:B------:R-:W-:Y:S01]  /*7040*/  LOP3.LUT R3, R10, R21, RZ, 0xc0, !PT ;  /* 0x000000150a037212 */ /* 0x000fe200078ec0ff */
[----:B------:R-:W-:Y:S02]  /*7050*/  IMAD.MOV.U32 R6, RZ, RZ, 0x1 ;  /* 0x00000001ff067424 */ /* 0x000fe400078e00ff */
[----:B------:R-:W-:Y:S01]  /*7060*/  IMAD.MOV R4, RZ, RZ, -R0 ;  /* 0x000000ffff047224 */ /* 0x000fe200078e0a00 */
[----:B------:R-:W-:Y:S01]  /*7070*/  LOP3.LUT R5, R12, R5, RZ, 0xc0, !PT ;  /* 0x000000050c057212 */ /* 0x000fe200078ec0ff */
[----:B------:R-:W-:Y:S02]  /*7080*/  IMAD R3, R28, R0, R3 ;  /* 0x000000001c037224 */ /* 0x000fe400078e0203 */
[----:B---3--:R-:W-:-:S02]  /*7090*/  IMAD R0, R4, R27, R13 ;  /* 0x0000001b04007224 */ /* 0x008fc400078e020d */
[----:B------:R-:W-:Y:S02]  /*70a0*/  @P0 IMAD R26, R15, R14, R24 ;  /* 0x0000000e0f1a0224 */ /* 0x000fe400078e0218 */
[----:B------:R-:W-:Y:S01]  /*70b0*/  IMAD R4, R0, R20, R5 ;  /* 0x0000001400047224 */ /* 0x000fe200078e0205 */
[----:B------:R-:W-:Y:S01]  /*70c0*/  PRMT R0, R6, 0x7610, R0 ;  /* 0x0000761006007816 */ /* 0x000fe20000000000 */
[----:B------:R-:W-:-:S05]  /*70d0*/  IMAD R3, R3, R29, R26 ;  /* 0x0000001d03037224 */ /* 0x000fca00078e021a */
[----:B------:R-:W-:Y:S02]  /*70e0*/  SEL R76, R4, R3, !P0 ;  /* 0x00000003044c7207 */ /* 0x000fe40004000000 */
[----:B------:R-:W-:-:S07]  /*70f0*/  SEL R3, R3, R4, !P0 ;  /* 0x0000000403037207 */ /* 0x000fce0004000000 */
.L_x_111:
[----:B------:R-:W-:Y:S01]  /*7100*/  LOP3.LUT P0, RZ, R0, 0xff, RZ, 0xc0, !PT ;  /* 0x000000ff00ff7812 */ /* 0x000fe2000780c0ff */
[----:B------:R-:W-:-:S12]  /*7110*/  IMAD.MOV.U32 R74, RZ, RZ, R3 ;  /* 0x000000ffff4a7224 */ /* 0x000fd800078e0003 */
[----:B------:R-:W-:Y:S05]  /*7120*/  @P0 BRA `(.L_x_114) ;  /* 0xffffffa000200947 */ /* 0x000fea000383ffff */
[----:B------:R-:W-:Y:S05]  /*7130*/  EXIT ;  /* 0x000000000000794d */ /* 0x000fea0003800000 */
.L_x_7:
[----:B0-----:R-:W-:Y:S01]  /*7140*/  ULDC.64 UR4, c[0x0][0x650] ;  /* 0x0001940000047ab9 */ /* 0x001fe20000000a00 */
        /* <DEDUP_REMOVED lines=25> */
.L_x_116:
[----:B------:R-:W0:Y:S01]  /*72e0*/  LDC.64 R28, c[0x0][0x640] ;  /* 0x00019000ff1c7b82 */ /* 0x000e220000000a00 */
[-CC-:B------:R-:W-:Y:S01]  /*72f0*/  SHF.R.U64 R22, R12, R6.reuse, R13.reuse ;  /* 0x000000060c167219 */ /* 0x180fe2000000120d */
[----:B------:R-:W-:Y:S01]  /*7300*/  IMAD.MOV.U32 R30, RZ, RZ, 0x1 ;  /* 0x00000001ff1e7424 */ /* 0x000fe200078e00ff */
[----:B------:R-:W-:Y:S02]  /*7310*/  SHF.R.U32.HI R6, RZ, R6, R13 ;  /* 0x00000006ff067219 */ /* 0x000fe4000001160d */
        /* <DEDUP_REMOVED lines=8> */
[----:B------:R-:W-:Y:S01]  /*73a0*/  IMAD.IADD R9, R9, 0x1, R11 ;  /* 0x0000000109097824 */ /* 0x000fe200078e020b */
[----:B0-----:R-:W-:-:S04]  /*73b0*/  ISETP.NE.U32.AND P0, PT, R28, RZ, PT ;  /* 0x000000ff1c00720c */ /* 0x001fc80003f05070 */
[----:B------:R-:W-:Y:S02]  /*73c0*/  ISETP.NE.AND.EX P0, PT, R29, RZ, PT, P0 ;  /* 0x000000ff1d00720c */ /* 0x000fe40003f05300 */
[----:B------:R-:W0:Y:S01]  /*73d0*/  LDC R20, c[0x0][0x600] ;  /* 0x00018000ff147b82 */ /* 0x000e220000000800 */
[-CC-:B-1----:R-:W-:Y:S01]  /*73e0*/  SHF.R.U64 R14, R8, R10.reuse, R9.reuse ;  /* 0x0000000a080e7219 */ /* 0x182fe20000001209 */
[----:B------:R-:W-:Y:S01]  /*73f0*/  IMAD.MOV.U32 R8, RZ, RZ, -0x1 ;  /* 0xffffffffff087424 */ /* 0x000fe200078e00ff */
[----:B------:R-:W-:-:S05]  /*7400*/  SHF.R.U32.HI R9, RZ, R10, R9 ;  /* 0x0000000aff097219 */ /* 0x000fca0000011609 */
[----:B------:R-:W1:Y:S01]  /*7410*/  LDC R26, c[0x0][0x648] ;  /* 0x00019200ff1a7b82 */ /* 0x000e620000000800 */
[-CC-:B--2---:R-:W-:Y:S02]  /*7420*/  SHF.R.U64 R21, R14, R12.reuse, R9.reuse ;  /* 0x0000000c0e157219 */ /* 0x184fe40000001209 */
[----:B------:R-:W-:-:S05]  /*7430*/  SHF.R.U32.HI R6, RZ, R12, R9 ;  /* 0x0000000cff067219 */ /* 0x000fca0000011609 */
[----:B------:R-:W2:Y:S01]  /*7440*/  LDC R27, c[0x0][0x638] ;  /* 0x00018e00ff1b7b82 */ /* 0x000ea20000000800 */
[-C--:B---3--:R-:W-:Y:S02]  /*7450*/  SHF.L.U32 R8, R8, R25.reuse, RZ ;  /* 0x0000001908087219 */ /* 0x088fe400000006ff */
[-CC-:B------:R-:W-:Y:S02]  /*7460*/  SHF.R.U64 R23, R21, R25.reuse, R6.reuse ;  /* 0x0000001915177219 */ /* 0x180fe40000001206 */
[----:B------:R-:W-:Y:S02]  /*7470*/  LOP3.LUT R32, RZ, R8, RZ, 0x33, !PT ;  /* 0x00000008ff207212 */ /* 0x000fe400078e33ff */
[----:B------:R-:W-:Y:S01]  /*7480*/  SHF.R.U32.HI R9, RZ, R25, R6 ;  /* 0x00000019ff097219 */ /* 0x000fe20000011606 */
[----:B------:R-:W3:Y:S01]  /*7490*/  LDC R31, c[0x0][0x610] ;  /* 0x00018400ff1f7b82 */ /* 0x000ee20000000800 */
[----:B------:R-:W-:Y:S01]  /*74a0*/  IMAD.MOV.U32 R8, RZ, RZ, R23 ;  /* 0x000000ffff087224 */ /* 0x000fe200078e0017 */
[----:B------:R-:W-:Y:S06]  /*74b0*/  @!P0 BRA `(.L_x_117) ;  /* 0x0000000000288947 */ /* 0x000fec0003800000 */
        /* <DEDUP_REMOVED lines=10> */
.L_x_117:
[----:B------:R-:W-:Y:S02]  /*7560*/  ISETP.NE.AND P0, PT, R2, 0x1, PT ;  /* 0x000000010200780c */ /* 0x000fe40003f05270 */
[----:B-1----:R-:W-:Y:S01]  /*7570*/  SHF.R.U64 R6, R8, R26, R9 ;  /* 0x0000001a08067219 */ /* 0x002fe20000001209 */
[----:B0-----:R-:W-:Y:S01]  /*7580*/  VIADD R9, R20, 0xffffffff ;  /* 0xffffffff14097836 */ /* 0x001fe20000000000 */
[----:B------:R-:W-:Y:S02]  /*7590*/  SHF.L.U32 R30, R30, R25, RZ ;  /* 0x000000191e1e7219 */ /* 0x000fe400000006ff */
[----:B------:R-:W-:Y:S01]  /*75a0*/  LOP3.LUT R5, R21, R32, RZ, 0xc0, !PT ;  /* 0x0000002015057212 */ /* 0x000fe200078ec0ff */
[----:B------:R-:W-:-:S04]  /*75b0*/  IMAD.MOV R8, RZ, RZ, -R6 ;  /* 0x000000ffff087224 */ /* 0x000fc800078e0a06 */
[----:B------:R-:W-:Y:S01]  /*75c0*/  IMAD R6, R30, R6, R5 ;  /* 0x000000061e067224 */ /* 0x000fe200078e0205 */
[----:B------:R-:W-:Y:S01]  /*75d0*/  LOP3.LUT R5, R14, R9, RZ, 0xc0, !PT ;  /* 0x000000090e057212 */ /* 0x000fe200078ec0ff */
[----:B------:R-:W-:Y:S02]  /*75e0*/  @P0 IMAD R3, R7, R24, R4 ;  /* 0x0000001807030224 */ /* 0x000fe400078e0204 */
[----:B--2---:R-:W-:Y:S02]  /*75f0*/  IMAD R4, R8, R27, R23 ;  /* 0x0000001b08047224 */ /* 0x004fe400078e0217 */
[----:B---3--:R-:W-:Y:S02]  /*7600*/  IMAD R3, R6, R31, R3 ;  /* 0x0000001f06037224 */ /* 0x008fe400078e0203 */
[----:B------:R-:W-:Y:S02]  /*7610*/  IMAD R4, R4, R20, R5 ;  /* 0x0000001404047224 */ /* 0x000fe400078e0205 */
[----:B------:R-:W-:-:S02]  /*7620*/  IMAD.MOV.U32 R8, RZ, RZ, 0x1 ;  /* 0x00000001ff087424 */ /* 0x000fc400078e00ff */
[----:B------:R-:W-:Y:S01]  /*7630*/  IMAD.MOV.U32 R6, RZ, RZ, R22 ;  /* 0x000000ffff067224 */ /* 0x000fe200078e0016 */
[----:B------:R-:W-:Y:S02]  /*7640*/  SEL R21, R4, R3, !P0 ;  /* 0x0000000304157207 */ /* 0x000fe40004000000 */
[----:B------:R-:W-:-:S07]  /*7650*/  SEL R20, R3, R4, !P0 ;  /* 0x0000000403147207 */ /* 0x000fce0004000000 */
.L_x_115:
[----:B------:R-:W-:-:S08]  /*7660*/  NOP ;  /* 0x0000000000007918 */ /* 0x000fd00000000000 */
[----:B------:R-:W0:-:S00]  /*7670*/  USETMAXREG.DEALLOC.CTAPOOL 0x28 ;  /* 0x00000028000079c8 */ /* 0x000e0000080e0500 */
[----:B0-----:R-:W-:-:S13]  /*7680*/  ISETP.NE.AND P0, PT, R0, RZ, PT ;  /* 0x000000ff0000720c */ /* 0x001fda0003f05270 */
[----:B------:R-:W-:Y:S05]  /*7690*/  @P0 EXIT ;  /* 0x000000000000094d */ /* 0x000fea0003800000 */
[----:B------:R-:W-:Y:S01]  /*76a0*/  LOP3.LUT P0, RZ, R8, 0xff, RZ, 0xc0, !PT ;  /* 0x000000ff08ff7812 */ /* 0x000fe2000780c0ff */
[----:B------:R-:W-:Y:S02]  /*76b0*/  IMAD.MOV.U32 R0, RZ, RZ, 0x1 ;  /* 0x00000001ff007424 */ /* 0x000fe400078e00ff */
[----:B------:R-:W-:-:S10]  /*76c0*/  IMAD.MOV.U32 R3, RZ, RZ, RZ ;  /* 0x000000ffff037224 */ /* 0x000fd400078e00ff */
[----:B------:R-:W-:Y:S05]  /*76d0*/  @!P0 BRA `(.L_x_118) ;  /* 0x0000000c00788947 */ /* 0x000fea0003800000 */
[----:B------:R-:W0:Y:S01]  /*76e0*/  LDC R0, c[0x0][0x28c] ;  /* 0x0000a300ff007b82 */ /* 0x000e220000000800 */
[----:B------:R-:W1:Y:S01]  /*76f0*/  S2R R11, SR_CgaCtaId ;  /* 0x00000000000b7919 */ /* 0x000e620000008800 */
[----:B------:R-:W-:Y:S01]  /*7700*/  ULDC UR5, c[0x0][0x658] ;  /* 0x0001960000057ab9 */ /* 0x000fe20000000800 */
[----:B------:R-:W-:Y:S01]  /*7710*/  UMOV UR7, 0xffffffff ;  /* 0xffffffff00077882 */ /* 0x000fe20000000000 */
[----:B------:R-:W-:Y:S01]  /*7720*/  ULDC UR6, c[0x0][0xc] ;  /* 0x0000030000067ab9 */ /* 0x000fe20000000800 */
[----:B------:R-:W-:Y:S01]  /*7730*/  USHF.L.U32 UR9, UR7, UR5, URZ ;  /* 0x0000000507097299 */ /* 0x000fe2000800063f */
[----:B------:R-:W-:Y:S01]  /*7740*/  BSSY B0, `(.L_x_118) ;  /* 0x00000d7000007945 */ /* 0x000fe20003800000 */
[----:B------:R-:W-:Y:S01]  /*7750*/  UMOV UR8, 0x1 ;  /* 0x0000000100087882 */ /* 0x000fe20000000000 */
[----:B------:R-:W-:Y:S01]  /*7760*/  ULDC UR7, c[0x0][0x10] ;  /* 0x0000040000077ab9 */ /* 0x000fe20000000800 */
[----:B------:R-:W-:Y:S01]  /*7770*/  USHF.L.U32 UR5, UR8, UR5, URZ ;  /* 0x0000000508057299 */ /* 0x000fe2000800063f */
[----:B------:R-:W-:Y:S01]  /*7780*/  IMAD.MOV.U32 R9, RZ, RZ, 0x1 ;  /* 0x00000001ff097424 */ /* 0x000fe200078e00ff */
[----:B------:R-:W-:Y:S01]  /*7790*/  UIMAD.WIDE.U32 UR6, UR6, UR7, URZ ;  /* 0x00000007060672a5 */ /* 0x000fe2000f8e003f */
[----:B------:R-:W-:Y:S01]  /*77a0*/  LOP3.LUT R13, R19, 0x2, RZ, 0xfc, !PT ;  /* 0x00000002130d7812 */ /* 0x000fe200078efcff */
[----:B------:R-:W-:Y:S01]  /*77b0*/  ULDC UR8, c[0x0][0x14] ;  /* 0x0000050000087ab9 */ /* 0x000fe20000000800 */
[----:B------:R-:W-:Y:S01]  /*77c0*/  ULDC UR4, c[0x0][0x600] ;  /* 0x0001800000047ab9 */ /* 0x000fe20000000800 */
[----:B------:R-:W-:-:S02]  /*77d0*/  UIMAD.WIDE.U32 UR30, UR6, UR8, URZ ;  /* 0x00000008061e72a5 */ /* 0x000fc4000f8e003f */
[----:B------:R-:W-:Y:S02]  /*77e0*/  UIMAD UR7, UR7, UR8, URZ ;  /* 0x00000008070772a4 */ /* 0x000fe4000f8e023f */
[----:B------:R-:W-:Y:S02]  /*77f0*/  UIADD3 UR4, UR4, -0x1, URZ ;  /* 0xffffffff04047890 */ /* 0x000fe4000fffe03f */
[----:B------:R-:W-:Y:S02]  /*7800*/  ULOP3.LUT UR6, URZ, UR9, URZ, 0x33, !UPT ;  /* 0x000000093f067292 */ /* 0x000fe4000f8e333f */
[----:B------:R-:W-:Y:S01]  /*7810*/  UIADD3 UR7, UR31, UR7, URZ ;  /* 0x000000071f077290 */ /* 0x000fe2000fffe03f */
[----:B0-----:R-:W-:Y:S01]  /*7820*/  VIADD R0, R0, 0x7f ;  /* 0x0000007f00007836 */ /* 0x001fe20000000000 */
[----:B------:R-:W-:-:S04]  /*7830*/  ULDC.64 UR38, c[0x0][0x198] ;  /* 0x0000660000267ab9 */ /* 0x000fc80000000a00 */
[----:B------:R-:W-:-:S04]  /*7840*/  SHF.R.S32.HI R3, RZ, 0x1f, R0 ;  /* 0x0000001fff037819 */ /* 0x000fc80000011400 */
[----:B------:R-:W-:Y:S01]  /*7850*/  LEA.HI R8, R3, R0, RZ, 0x7 ;  /* 0x0000000003087211 */ /* 0x000fe200078f38ff */
[C---:B-1----:R-:W-:Y:S02]  /*7860*/  IMAD.SHL.U32 R10, R11.reuse, 0x10, RZ ;  /* 0x000000100b0a7824 */ /* 0x042fe400078e00ff */
[----:B------:R-:W-:Y:S01]  /*7870*/  IMAD.SHL.U32 R11, R11, 0x400, RZ ;  /* 0x000004000b0b7824 */ /* 0x000fe200078e00ff */
[----:B------:R-:W-:Y:S01]  /*7880*/  SHF.R.S32.HI R8, RZ, 0x7, R8 ;  /* 0x00000007ff087819 */ /* 0x000fe20000011408 */
[----:B------:R-:W-:Y:S01]  /*7890*/  IMAD.MOV.U32 R0, RZ, RZ, 0x1 ;  /* 0x00000001ff007424 */ /* 0x000fe200078e00ff */
[----:B------:R-:W-:Y:S01]  /*78a0*/  LOP3.LUT R10, R10, 0x10, RZ, 0xc0, !PT ;  /* 0x000000100a0a7812 */ /* 0x000fe200078ec0ff */
[----:B------:R-:W-:Y:S01]  /*78b0*/  IMAD.MOV.U32 R3, RZ, RZ, RZ ;  /* 0x000000ffff037224 */ /* 0x000fe200078e00ff */
[----:B------:R-:W-:Y:S01]  /*78c0*/  LOP3.LUT R11, R11, 0x400, RZ, 0xc0, !PT ;  /* 0x000004000b0b7812 */ /* 0x000fe200078ec0ff */
[----:B------:R-:W-:-:S07]  /*78d0*/  VIADD R12, R8, 0x1 ;  /* 0x00000001080c7836 */ /* 0x000fce0000000000 */
.L_x_129:
[----:B------:R-:W-:-:S03]  /*78e0*/  UMOV UR8, 0xffffffff ;  /* 0xffffffff00087882 */ /* 0x000fc60000000000 */
[----:B------:R-:W-:Y:S05]  /*78f0*/  BRA.DIV UR8, `(.L_x_119) ;  /* 0x0000000e08907947 */ /* 0x000fea000b800000 */
[----:B------:R-:W-:-:S13]  /*7900*/  ELECT P6, URZ, PT ;  /* 0x00000000003f782f */ /* 0x000fda00038c0000 */
.L_x_138:
[----:B------:R-:W0:Y:S01]  /*7910*/  LDC R4, c[0x0][0x28c] ;  /* 0x0000a300ff047b82 */ /* 0x000e220000000800 */
[----:B------:R-:W-:Y:S01]  /*7920*/  BSSY B1, `(.L_x_120) ;  /* 0x0000044000017945 */ /* 0x000fe20003800000 */
[----:B0-----:R-:W-:-:S13]  /*7930*/  ISETP.LT.OR P6, PT, R4, 0x1, !P6 ;  /* 0x000000010400780c */ /* 0x001fda00077c1670 */
[----:B------:R-:W-:Y:S05]  /*7940*/  @P6 BRA `(.L_x_121) ;  /* 0x0000000400046947 */ /* 0x000fea0003800000 */
[----:B------:R-:W-:Y:S02]  /*7950*/  IMAD R22, R20, 0x180, RZ ;  /* 0x0000018014167824 */ /* 0x000fe400078e02ff */
[----:B------:R-:W-:Y:S02]  /*7960*/  IMAD R21, R21, 0x20, R10 ;  /* 0x0000002015157824 */ /* 0x000fe400078e020a */
[----:B------:R-:W-:Y:S02]  /*7970*/  IMAD.MOV.U32 R24, RZ, RZ, RZ ;  /* 0x000000ffff187224 */ /* 0x000fe400078e00ff */
[----:B------:R-:W-:Y:S02]  /*7980*/  IMAD.MOV.U32 R4, RZ, RZ, R12 ;  /* 0x000000ffff047224 */ /* 0x000fe400078e000c */
[----:B------:R-:W-:Y:S02]  /*7990*/  IMAD.MOV.U32 R5, RZ, RZ, R0 ;  /* 0x000000ffff057224 */ /* 0x000fe400078e0000 */
[----:B------:R-:W-:-:S07]  /*79a0*/  IMAD.MOV.U32 R14, RZ, RZ, R3 ;  /* 0x000000ffff0e7224 */ /* 0x000fce00078e0003 */
.L_x_124:
[----:B------:R-:W0:Y:S01]  /*79b0*/  S2R R20, SR_CgaCtaId ;  /* 0x0000000000147919 */ /* 0x000e220000008800 */
[----:B------:R-:W-:Y:S02]  /*79c0*/  MOV R7, 0x400 ;  /* 0x0000040000077802 */ /* 0x000fe40000000f00 */
[----:B------:R-:W-:-:S13]  /*79d0*/  LOP3.LUT P1, RZ, R18, 0x7f, RZ, 0xc0, !PT ;  /* 0x0000007f12ff7812 */ /* 0x000fda000782c0ff */
[----:B------:R-:W1:Y:S01]  /*79e0*/  @!P1 LDC R15, c[0x0][0x500] ;  /* 0x00014000ff0f9b82 */ /* 0x000e620000000800 */
[----:B0-----:R-:W-:Y:S02]  /*79f0*/  LEA R23, R20, R7, 0x18 ;  /* 0x0000000714177211 */ /* 0x001fe400078ec0ff */
[----:B------:R-:W-:-:S03]  /*7a00*/  SHF.L.U32 R7, R5, 0x1f, RZ ;  /* 0x0000001f05077819 */ /* 0x000fc600000006ff */
[----:B------:R-:W-:-:S04]  /*7a10*/  IMAD R20, R14, 0x8, R23 ;  /* 0x000000080e147824 */ /* 0x000fc800078e0217 */
[----:B------:R-:W0:Y:S02]  /*7a20*/  SYNCS.PHASECHK.TRANS64.TRYWAIT P0, [R20+URZ+0x10], R7 ;  /* 0x00001007140075a7 */ /* 0x000e24000800017f */
[----:B01----:R-:W-:Y:S05]  /*7a30*/  @!P0 BRA `(.L_x_122) ;  /* 0x0000000c00608947 */ /* 0x003fea0003800000 */
.L_x_139:
[----:B0-----:R-:W-:Y:S01]  /*7a40*/  PRMT R7, R13, 0x9910, RZ ;  /* 0x000099100d077816 */ /* 0x001fe200000000ff */
[----:B------:R0:W-:Y:S03]  /*7a50*/  @!P1 SYNCS.ARRIVE.TRANS64 RZ, [R20+URZ], R15 ;  /* 0x0000000f14ff99a7 */ /* 0x0001e6000800003f */
[----:B------:R-:W-:-:S13]  /*7a60*/  ISETP.NE.AND P0, PT, R7, 0x2, PT ;  /* 0x000000020700780c */ /* 0x000fda0003f05270 */
[----:B0-----:R-:W-:Y:S05]  /*7a70*/  @P0 BRA `(.L_x_123) ;  /* 0x0000000000040947 */ /* 0x001fea0003800000 */
[----:B------:R-:W-:Y:S01]  /*7a80*/  BPT.TRAP 0x1 ;  /* 0x000000040000795c */ /* 0x000fe20000300000 */
.L_x_123:
[----:B------:R-:W-:Y:S01]  /*7a90*/  IMAD R7, R14, 0x18000, R23 ;  /* 0x000180000e077824 */ /* 0x000fe200078e0217 */
[----:B------:R-:W-:Y:S01]  /*7aa0*/  R2UR UR34, R24 ;  /* 0x00000000182272ca */ /* 0x000fe200000e0000 */
[----:B------:R-:W-:Y:S01]  /*7ab0*/  VIADD R4, R4, 0xffffffff ;  /* 0xffffffff04047836 */ /* 0x000fe20000000000 */
[----:B------:R-:W-:Y:S01]  /*7ac0*/  R2UR UR33, R20 ;  /* 0x00000000142172ca */ /* 0x000fe200000e0000 */
[----:B------:R-:W-:Y:S01]  /*7ad0*/  UIADD3 UR14, UP0, UR38, 0xf0, URZ ;  /* 0x000000f0260e7890 */ /* 0x000fe2000ff1e03f */
[----:B------:R-:W-:Y:S01]  /*7ae0*/  R2UR UR24, R7 ;  /* 0x00000000071872ca */ /* 0x000fe200000e0000 */
[----:B------:R-:W-:Y:S01]  /*7af0*/  IMAD R7, R14, 0x1000, R11 ;  /* 0x000010000e077824 */ /* 0x000fe200078e020b */
[----:B------:R-:W-:Y:S01]  /*7b00*/  R2UR UR36, R6 ;  /* 0x00000000062472ca */ /* 0x000fe200000e0000 */
[----:B------:R-:W-:Y:S01]  /*7b10*/  UIADD3 UR40, UP1, UR38, 0x1f0, URZ ;  /* 0x000001f026287890 */ /* 0x000fe2000ff3e03f */
[----:B------:R-:W-:Y:S01]  /*7b20*/  R2UR UR35, R22 ;  /* 0x00000000162372ca */ /* 0x000fe200000e0000 */
[----:B------:R-:W-:Y:S01]  /*7b30*/  IMAD R7, R7, 0x2, R23 ;  /* 0x0000000207077824 */ /* 0x000fe200078e0217 */
[----:B------:R-:W-:Y:S01]  /*7b40*/  R2UR UR19, R21 ;  /* 0x00000000151372ca */ /* 0x000fe200000e0000 */
[----:B------:R-:W-:Y:S01]  /*7b50*/  UIADD3.X UR15, URZ, UR39, URZ, UP0, !UPT ;  /* 0x000000273f0f7290 */ /* 0x000fe200087fe43f */
[----:B------:R-:W-:Y:S01]  /*7b60*/  ISETP.GT.AND P1, PT, R4, 0x1, PT ;  /* 0x000000010400780c */ /* 0x000fe20003f24270 */
[----:B------:R-:W-:Y:S01]  /*7b70*/  UIADD3 UR26, UR34, 0x40, URZ ;  /* 0x00000040221a7890 */ /* 0x000fe2000fffe03f */
[----:B------:R-:W-:Y:S01]  /*7b80*/  R2UR UR8, R7 ;  /* 0x00000000070872ca */ /* 0x000fe200000e0000 */
[----:B------:R-:W-:Y:S01]  /*7b90*/  UIADD3.X UR41, URZ, UR39, URZ, UP1, !UPT ;  /* 0x000000273f297290 */ /* 0x000fe20008ffe43f */
[----:B------:R-:W-:Y:S01]  /*7ba0*/  VIADD R14, R14, 0x1 ;  /* 0x000000010e0e7836 */ /* 0x000fe20000000000 */
[----:B------:R-:W-:Y:S01]  /*7bb0*/  UIADD3 UR32, UR24, 0x100, URZ ;  /* 0x0000010018207890 */ /* 0x000fe2000fffe03f */
[----:B------:R-:W-:Y:S01]  /*7bc0*/  VIADD R24, R24, 0x80 ;  /* 0x0000008018187836 */ /* 0x000fe20000000000 */
[----:B------:R-:W-:Y:S01]  /*7bd0*/  UIADD3 UR24, UR24, 0xc100, URZ ;  /* 0x0000c10018187890 */ /* 0x000fe2000fffe03f */
[----:B------:R-:W-:Y:S01]  /*7be0*/  UMOV UR22, 0x0 ;  /* 0x0000000000167882 */ /* 0x000fe20000000000 */
[----:B------:R-:W-:Y:S01]  /*7bf0*/  UMOV UR23, 0x10000000 ;  /* 0x1000000000177882 */ /* 0x000fe20000000000 */
[----:B------:R-:W-:Y:S01]  /*7c00*/  ISETP.NE.AND P0, PT, R14, 0x2, PT ;  /* 0x000000020e00780c */ /* 0x000fe20003f05270 */
[----:B------:R-:W-:Y:S01]  /*7c10*/  UMOV UR25, UR33 ;  /* 0x0000002100197c82 */ /* 0x000fe20008000000 */
[----:B------:R-:W-:Y:S01]  /*7c20*/  UMOV UR28, UR36 ;  /* 0x00000024001c7c82 */ /* 0x000fe20008000000 */
[----:B------:R-:W-:-:S02]  /*7c30*/  UMOV UR27, UR35 ;  /* 0x00000023001b7c82 */ /* 0x000fc40008000000 */
[----:B------:R-:W-:Y:S01]  /*7c40*/  UIADD3 UR16, UR8, 0x30100, URZ ;  /* 0x0003010008107890 */ /* 0x000fe2000fffe03f */
[----:B------:R0:W-:Y:S01]  /*7c50*/  UTMALDG.3D [UR32], [UR14], desc[UR22] ;  /* 0x000016200e0075b4 */ /* 0x0001e20008011000 */
[----:B------:R-:W-:Y:S01]  /*7c60*/  UIADD3 UR8, UR8, 0x31100, URZ ;  /* 0x0003110008087890 */ /* 0x000fe2000fffe03f */
[----:B------:R-:W-:Y:S01]  /*7c70*/  SEL R20, RZ, 0x1, P0 ;  /* 0x00000001ff147807 */ /* 0x000fe20000000000 */
[----:B------:R-:W-:Y:S01]  /*7c80*/  UMOV UR13, 0x30000 ;  /* 0x00030000000d7882 */ /* 0x000fe20000000000 */
[----:B------:R-:W-:Y:S01]  /*7c90*/  UMOV UR17, UR33 ;  /* 0x0000002100117c82 */ /* 0x000fe20008000000 */
[----:B------:R-:W-:Y:S01]  /*7ca0*/  UMOV UR18, UR34 ;  /* 0x0000002200127c82 */ /* 0x000fe20008000000 */
[----:B------:R-:W-:Y:S01]  /*7cb0*/  UMOV UR20, UR36 ;  /* 0x0000002400147c82 */ /* 0x000fe20008000000 */
[----:B------:R-:W-:Y:S01]  /*7cc0*/  UMOV UR9, UR33 ;  /* 0x0000002100097c82 */ /* 0x000fe20008000000 */
[----:B------:R-:W-:Y:S01]  /*7cd0*/  UMOV UR11, UR19 ;  /* 0x00000013000b7c82 */ /* 0x000fe20008000000 */
[----:B------:R-:W-:Y:S01]  /*7ce0*/  UMOV UR12, UR36 ;  /* 0x00000024000c7c82 */ /* 0x000fe20008000000 */
[----:B------:R0:W-:Y:S01]  /*7cf0*/  UTMALDG.3D [UR24], [UR14], desc[UR22] ;  /* 0x000016180e0075b4 */ /* 0x0001e20008011000 */
[----:B------:R-:W-:Y:S01]  /*7d00*/  UMOV UR10, UR26 ;  /* 0x0000001a000a7c82 */ /* 0x000fe20008000000 */
[----:B------:R-:W-:-:S02]  /*7d10*/  LOP3.LUT R5, R5, R20, RZ, 0x3c, !PT ;  /* 0x0000001405057212 */ /* 0x000fc400078e3cff */
[----:B------:R-:W-:Y:S01]  /*7d20*/  SEL R14, R14, RZ, P0 ;  /* 0x000000ff0e0e7207 */ /* 0x000fe20000000000 */
[----:B------:R0:W-:Y:S01]  /*7d30*/  UTMALDG.3D.MULTICAST [UR16], [UR40], UR13, desc[UR22] ;  /* 0x00001610280073b4 */ /* 0x0001e2000801180d */
[----:B------:R0:W-:Y:S02]  /*7d40*/  UTMALDG.3D.MULTICAST [UR8], [UR40], UR13, desc[UR22] ;  /* 0x00001608280073b4 */ /* 0x0001e4000801180d */
[----:B0-----:R-:W-:Y:S05]  /*7d50*/  @P1 BRA `(.L_x_124) ;  /* 0xfffffffc00141947 */ /* 0x001fea000383ffff */
.L_x_121:
[----:B------:R-:W-:Y:S05]  /*7d60*/  BSYNC B1 ;  /* 0x0000000000017941 */ /* 0x000fea0003800000 */
.L_x_120:
[----:B------:R-:W-:Y:S01]  /*7d70*/  LOP3.LUT P1, RZ, R9, 0xff, RZ, 0xc0, !PT ;  /* 0x000000ff09ff7812 */ /* 0x000fe2000782c0ff */
[----:B------:R-:W-:Y:S01]  /*7d80*/  IMAD.IADD R3, R8, 0x1, R3 ;  /* 0x0000000108037824 */ /* 0x000fe200078e0203 */
[----:B------:R-:W-:Y:S01]  /*7d90*/  IADD3 R16, P2, R16, UR30, RZ ;  /* 0x0000001e10107c10 */ /* 0x000fe2000ff5e0ff */
[----:B------:R-:W-:Y:S01]  /*7da0*/  ULDC.64 UR8, c[0x0][0x650] ;  /* 0x0001940000087ab9 */ /* 0x000fe20000000a00 */
[----:B------:R-:W-:Y:S01]  /*7db0*/  BSSY B1, `(.L_x_125) ;  /* 0x000006d000017945 */ /* 0x000fe20003800000 */
[----:B------:R-:W-:Y:S01]  /*7dc0*/  IMAD.MOV.U32 R20, RZ, RZ, -0x1 ;  /* 0xffffffffff147424 */ /* 0x000fe200078e00ff */
[----:B------:R-:W-:Y:S01]  /*7dd0*/  ISETP.GT.U32.AND P0, PT, R3, 0x1, PT ;  /* 0x000000010300780c */ /* 0x000fe20003f04070 */
[----:B------:R-:W-:Y:S01]  /*7de0*/  IMAD.MOV.U32 R21, RZ, RZ, -0x1 ;  /* 0xffffffffff157424 */ /* 0x000fe200078e00ff */
[----:B------:R-:W-:Y:S02]  /*7df0*/  SHF.R.U32.HI R4, RZ, 0x1, R3 ;  /* 0x00000001ff047819 */ /* 0x000fe40000011603 */
[----:B------:R-:W-:-:S02]  /*7e00*/  ISETP.LT.U32.AND P0, PT, R8, 0x2, P0 ;  /* 0x000000020800780c */ /* 0x000fc40000701070 */
[----:B------:R-:W-:Y:S01]  /*7e10*/  IADD3.X R17, R17, UR7, RZ, P2, !PT ;  /* 0x0000000711117c10 */ /* 0x000fe200097fe4ff */
[----:B------:R-:W0:Y:S01]  /*7e20*/  @P1 S2R R6, SR_CgaCtaId ;  /* 0x0000000000061919 */ /* 0x000e220000008800 */
[----:B------:R-:W-:Y:S02]  /*7e30*/  @P1 MOV R5, 0x400 ;  /* 0x0000040000051802 */ /* 0x000fe40000000f00 */
[----:B------:R-:W-:Y:S02]  /*7e40*/  ISETP.GE.U32.AND P2, PT, R16, UR8, PT ;  /* 0x0000000810007c0c */ /* 0x000fe4000bf46070 */
[----:B------:R-:W-:Y:S02]  /*7e50*/  LOP3.LUT R4, R4, 0x1, RZ, 0xc0, !PT ;  /* 0x0000000104047812 */ /* 0x000fe400078ec0ff */
[----:B------:R-:W-:Y:S02]  /*7e60*/  LOP3.LUT R3, R3, 0x1, RZ, 0xc0, !PT ;  /* 0x0000000103037812 */ /* 0x000fe400078ec0ff */
[----:B------:R-:W-:-:S02]  /*7e70*/  PRMT R9, RZ, 0x7610, R9 ;  /* 0x00007610ff097816 */ /* 0x000fc40000000009 */
[----:B0-----:R-:W-:Y:S01]  /*7e80*/  @P1 LEA R5, R6, R5, 0x18 ;  /* 0x0000000506051211 */ /* 0x001fe200078ec0ff */
[----:B------:R-:W-:-:S03]  /*7e90*/  IMAD.MOV.U32 R6, RZ, RZ, -0x1 ;  /* 0xffffffffff067424 */ /* 0x000fc600078e00ff */
[----:B------:R0:W-:Y:S01]  /*7ea0*/  @P1 SYNCS.ARRIVE.TRANS64.A1T0 RZ, [R5+URZ+0x38], RZ ;  /* 0x000038ff05ff19a7 */ /* 0x0001e2000810003f */
[----:B------:R-:W-:-:S04]  /*7eb0*/  ISETP.NE.U32.AND P1, PT, R4, 0x1, PT ;  /* 0x000000010400780c */ /* 0x000fc80003f25070 */
[----:B------:R-:W-:Y:S02]  /*7ec0*/  ISETP.GT.U32.AND P1, PT, R8, 0x1, !P1 ;  /* 0x000000010800780c */ /* 0x000fe40004f24070 */
[----:B0-----:R-:W-:Y:S02]  /*7ed0*/  SEL R5, RZ, 0x1, !P0 ;  /* 0x00000001ff057807 */ /* 0x001fe40004000000 */
[----:B------:R-:W-:Y:S02]  /*7ee0*/  ISETP.GE.U32.AND.EX P0, PT, R17, UR9, PT, P2 ;  /* 0x0000000911007c0c */ /* 0x000fe4000bf06120 */
[----:B------:R-:W-:-:S04]  /*7ef0*/  SEL R4, RZ, 0x1, !P1 ;  /* 0x00000001ff047807 */ /* 0x000fc80004800000 */
[----:B------:R-:W-:Y:S02]  /*7f00*/  LOP3.LUT R0, R4, R0, R5, 0x96, !PT ;  /* 0x0000000004007212 */ /* 0x000fe400078e9605 */
[----:B------:R-:W-:-:S05]  /*7f10*/  PRMT R4, RZ, 0x7610, R4 ;  /* 0x00007610ff047816 */ /* 0x000fca0000000004 */
[----:B------:R-:W-:Y:S05]  /*7f20*/  @P0 BRA `(.L_x_126) ;  /* 0x0000000400540947 */ /* 0x000fea0003800000 */
[----:B------:R-:W0:Y:S01]  /*7f30*/  S2R R15, SR_CTAID.X ;  /* 0x00000000000f7919 */ /* 0x000e220000002500 */
[----:B------:R-:W-:Y:S01]  /*7f40*/  ULDC.64 UR8, c[0x0][0x628] ;  /* 0x00018a0000087ab9 */ /* 0x000fe20000000a00 */
[----:B------:R-:W-:Y:S01]  /*7f50*/  ULDC UR11, c[0x0][0x630] ;  /* 0x00018c00000b7ab9 */ /* 0x000fe20000000800 */
[----:B------:R-:W-:Y:S01]  /*7f60*/  ISETP.NE.U32.AND P0, PT, RZ, UR8, PT ;  /* 0x00000008ff007c0c */ /* 0x000fe2000bf05070 */
[----:B------:R-:W1:Y:S01]  /*7f70*/  S2R R20, SR_CTAID.Y ;  /* 0x0000000000147919 */ /* 0x000e620000002600 */
[----:B------:R-:W-:Y:S01]  /*7f80*/  ULDC UR12, c[0x0][0x150] ;  /* 0x00005400000c7ab9 */ /* 0x000fe20000000800 */
[----:B------:R-:W-:Y:S01]  /*7f90*/  IMAD.MOV.U32 R4, RZ, RZ, R16 ;  /* 0x000000ffff047224 */ /* 0x000fe200078e0010 */
[----:B------:R-:W-:Y:S01]  /*7fa0*/  ISETP.NE.AND.EX P0, PT, RZ, UR9, PT, P0 ;  /* 0x00000009ff007c0c */ /* 0x000fe2000bf05300 */
[----:B------:R-:W-:Y:S01]  /*7fb0*/  IMAD.MOV.U32 R5, RZ, RZ, R17 ;  /* 0x000000ffff057224 */ /* 0x000fe200078e0011 */
[----:B0-----:R-:W-:-:S11]  /*7fc0*/  I2FP.F32.U32 R22, R15 ;  /* 0x0000000f00167245 */ /* 0x001fd60000201000 */
[----:B------:R-:W-:Y:S05]  /*7fd0*/  @!P0 BRA `(.L_x_127) ;  /* 0x0000000000288947 */ /* 0x000fea0003800000 */
[----:B------:R-:W-:Y:S02]  /*7fe0*/  ULDC UR10, c[0x0][0x634] ;  /* 0x00018d00000a7ab9 */ /* 0x000fe40000000800 */
[----:B------:R-:W-:-:S05]  /*7ff0*/  IADD3 R5, P0, R16, UR10, RZ ;  /* 0x0000000a10057c10 */ /* 0x000fca000ff1e0ff */
[----:B------:R-:W-:-:S04]  /*8000*/  IMAD.X R21, RZ, RZ, R17, P0 ;  /* 0x000000ffff157224 */ /* 0x000fc800000e0611 */
[----:B------:R-:W-:-:S04]  /*8010*/  IMAD.WIDE.U32 R6, R21, UR8, RZ ;  /* 0x0000000815067c25 */ /* 0x000fc8000f8e00ff */
[----:B------:R-:W-:-:S04]  /*8020*/  IMAD.WIDE.U32 R6, P0, R5, UR9, R6 ;  /* 0x0000000905067c25 */ /* 0x000fc8000f800006 */
[----:B------:R-:W-:-:S04]  /*8030*/  IMAD.WIDE.U32 R4, R5, UR8, RZ ;  /* 0x0000000805047c25 */ /* 0x000fc8000f8e00ff */
[----:B------:R-:W-:Y:S01]  /*8040*/  IMAD.MOV.U32 R4, RZ, RZ, R7 ;  /* 0x000000ffff047224 */ /* 0x000fe200078e0007 */
[----:B------:R-:W-:Y:S01]  /*8050*/  IADD3 RZ, P1, R5, R6, RZ ;  /* 0x0000000605ff7210 */ /* 0x000fe20007f3e0ff */
[----:B------:R-:W-:-:S04]  /*8060*/  IMAD.X R5, RZ, RZ, RZ, P0 ;  /* 0x000000ffff057224 */ /* 0x000fc800000e06ff */
[----:B------:R-:W-:-:S08]  /*8070*/  IMAD.WIDE.U32.X R4, R21, UR9, R4, P1 ;  /* 0x0000000915047c25 */ /* 0x000fd000088e0404 */
.L_x_127:
[--C-:B------:R-:W-:Y:S01]  /*8080*/  SHF.R.U64 R14, R4, UR11, R5.reuse ;  /* 0x0000000b040e7c19 */ /* 0x100fe20008001205 */
[----:B------:R-:W-:Y:S01]  /*8090*/  FMUL R22, R22, UR12 ;  /* 0x0000000c16167c20 */ /* 0x000fe20008400000 */
[----:B------:R-:W-:Y:S01]  /*80a0*/  SHF.R.U32.HI R4, RZ, UR11, R5 ;  /* 0x0000000bff047c19 */ /* 0x000fe20008011605 */
[----:B------:R-:W0:Y:S01]  /*80b0*/  LDC R6, c[0x0][0x144] ;  /* 0x00005100ff067b82 */ /* 0x000e220000000800 */
[----:B------:R-:W-:Y:S01]  /*80c0*/  IADD3 R5, P0, RZ, -R14, RZ ;  /* 0x8000000eff057210 */ /* 0x000fe20007f1e0ff */
[----:B------:R-:W-:Y:S01]  /*80d0*/  ULDC UR10, c[0x0][0x154] ;  /* 0x00005500000a7ab9 */ /* 0x000fe20000000800 */
[----:B-1----:R-:W-:Y:S01]  /*80e0*/  I2FP.F32.U32 R7, R20 ;  /* 0x0000001400077245 */ /* 0x002fe20000201000 */
[----:B------:R-:W1:Y:S01]  /*80f0*/  F2I.U32.TRUNC.NTZ R22, R22 ;  /* 0x0000001600167305 */ /* 0x000e62000020f000 */
[----:B------:R-:W-:Y:S01]  /*8100*/  ULDC.64 UR8, c[0x0][0x620] ;  /* 0x0001880000087ab9 */ /* 0x000fe20000000a00 */
[----:B------:R-:W-:Y:S01]  /*8110*/  IMAD.X R4, RZ, RZ, ~R4, P0 ;  /* 0x000000ffff047224 */ /* 0x000fe200000e0e04 */
[----:B------:R-:W-:Y:S01]  /*8120*/  ISETP.NE.AND P2, PT, R2, 0x1, PT ;  /* 0x000000010200780c */ /* 0x000fe20003f45270 */
[----:B------:R-:W-:Y:S01]  /*8130*/  FMUL R23, R7, UR10 ;  /* 0x0000000a07177c20 */ /* 0x000fe20008400000 */
[----:B------:R-:W2:Y:S01]  /*8140*/  LDC R25, c[0x0][0x148] ;  /* 0x00005200ff197b82 */ /* 0x000ea20000000800 */
[----:B------:R-:W-:Y:S01]  /*8150*/  IMAD R4, R4, UR8, RZ ;  /* 0x0000000804047c24 */ /* 0x000fe2000f8e02ff */
[----:B------:R-:W-:-:S02]  /*8160*/  ULDC.64 UR10, c[0x0][0x640] ;  /* 0x00019000000a7ab9 */ /* 0x000fc40000000a00 */
[----:B------:R-:W-:Y:S01]  /*8170*/  ISETP.NE.U32.AND P0, PT, RZ, UR10, PT ;  /* 0x0000000aff007c0c */ /* 0x000fe2000bf05070 */
[----:B------:R-:W3:Y:S01]  /*8180*/  F2I.U32.TRUNC.NTZ R23, R23 ;  /* 0x0000001700177305 */ /* 0x000ee2000020f000 */
[C---:B------:R-:W-:Y:S02]  /*8190*/  IMAD R7, R5.reuse, UR9, R4 ;  /* 0x0000000905077c24 */ /* 0x040fe4000f8e0204 */
[----:B------:R-:W-:Y:S01]  /*81a0*/  IMAD.WIDE.U32 R4, R5, UR8, R16 ;  /* 0x0000000805047c25 */ /* 0x000fe2000f8e0010 */
[----:B------:R-:W-:Y:S01]  /*81b0*/  ULDC UR8, c[0x0][0x618] ;  /* 0x0001860000087ab9 */ /* 0x000fe20000000800 */
[----:B------:R-:W-:Y:S02]  /*81c0*/  ISETP.NE.AND.EX P0, PT, RZ, UR11, PT, P0 ;  /* 0x0000000bff007c0c */ /* 0x000fe4000bf05300 */
[----:B------:R-:W-:Y:S02]  /*81d0*/  IMAD.IADD R5, R5, 0x1, R7 ;  /* 0x0000000105057824 */ /* 0x000fe400078e0207 */
[----:B-1----:R-:W-:-:S03]  /*81e0*/  IMAD.MOV R22, RZ, RZ, -R22 ;  /* 0x000000ffff167224 */ /* 0x002fc600078e0a16 */
[----:B------:R-:W-:Y:S01]  /*81f0*/  SHF.R.U64 R21, R4, UR8, R5 ;  /* 0x0000000804157c19 */ /* 0x000fe20008001205 */
[----:B0-----:R-:W-:Y:S01]  /*8200*/  IMAD R15, R6, R22, R15 ;  /* 0x00000016060f7224 */ /* 0x001fe200078e020f */
[----:B------:R-:W-:Y:S01]  /*8210*/  SHF.R.U32.HI R4, RZ, UR8, R5 ;  /* 0x00000008ff047c19 */ /* 0x000fe20008011605 */
[----:B------:R-:W-:Y:S01]  /*8220*/  ULDC UR8, c[0x0][0x608] ;  /* 0x0001820000087ab9 */ /* 0x000fe20000000800 */
[----:B---3--:R-:W-:Y:S02]  /*8230*/  IMAD.MOV R6, RZ, RZ, -R23 ;  /* 0x000000ffff067224 */ /* 0x008fe400078e0a17 */
[--C-:B------:R-:W-:Y:S02]  /*8240*/  SHF.R.U64 R22, R21, UR8, R4.reuse ;  /* 0x0000000815167c19 */ /* 0x100fe40008001204 */
[----:B------:R-:W-:Y:S01]  /*8250*/  SHF.R.U32.HI R5, RZ, UR8, R4 ;  /* 0x00000008ff057c19 */ /* 0x000fe20008011604 */
[----:B------:R-:W-:Y:S01]  /*8260*/  ULDC UR8, c[0x0][0x658] ;  /* 0x0001960000087ab9 */ /* 0x000fe20000000800 */
[----:B--2---:R-:W-:-:S02]  /*8270*/  @P2 IMAD R15, R25, R6, R20 ;  /* 0x00000006190f2224 */ /* 0x004fc400078e0214 */
[--C-:B------:R-:W-:Y:S02]  /*8280*/  SHF.R.U64 R20, R22, UR8, R5.reuse ;  /* 0x0000000816147c19 */ /* 0x100fe40008001205 */
[----:B------:R-:W-:-:S03]  /*8290*/  SHF.R.U32.HI R23, RZ, UR8, R5 ;  /* 0x00000008ff177c19 */ /* 0x000fc60008011605 */
[----:B------:R-:W-:Y:S02]  /*82a0*/  IMAD.MOV.U32 R6, RZ, RZ, R20 ;  /* 0x000000ffff067224 */ /* 0x000fe400078e0014 */
[----:B------:R-:W-:Y:S01]  /*82b0*/  IMAD.MOV.U32 R5, RZ, RZ, R23 ;  /* 0x000000ffff057224 */ /* 0x000fe200078e0017 */
[----:B------:R-:W-:Y:S06]  /*82c0*/  @!P0 BRA `(.L_x_128) ;  /* 0x00000000002c8947 */ /* 0x000fec0003800000 */
        /* <DEDUP_REMOVED lines=9> */
[----:B------:R-:W-:-:S04]  /*8360*/  IMAD.WIDE.U32.X R4, R23, UR11, R4, P1 ;  /* 0x0000000b17047c25 */ /* 0x000fc800088e0404 */
[----:B------:R-:W-:-:S07]  /*8370*/  IMAD.MOV.U32 R6, RZ, RZ, R4 ;  /* 0x000000ffff067224 */ /* 0x000fce00078e0004 */
.L_x_128:
[----:B------:R-:W-:Y:S01]  /*8380*/  ULDC UR8, c[0x0][0x648] ;  /* 0x0001920000087ab9 */ /* 0x000fe20000000800 */
[----:B------:R-:W-:Y:S01]  /*8390*/  LOP3.LUT R4, R22, UR6, RZ, 0xc0, !PT ;  /* 0x0000000616047c12 */ /* 0x000fe2000f8ec0ff */
[----:B------:R-:W-:Y:S01]  /*83a0*/  ULDC UR9, c[0x0][0x610] ;  /* 0x0001840000097ab9 */ /* 0x000fe20000000800 */
[----:B------:R-:W-:Y:S01]  /*83b0*/  SHF.R.U64 R5, R6, UR8, R5 ;  /* 0x0000000806057c19 */ /* 0x000fe20008001205 */
[----:B------:R-:W-:Y:S01]  /*83c0*/  ULDC UR8, c[0x0][0x638] ;  /* 0x00018e0000087ab9 */ /* 0x000fe20000000800 */
[----:B------:R-:W-:Y:S01]  /*83d0*/  LOP3.LUT R21, R21, UR4, RZ, 0xc0, !PT ;  /* 0x0000000415157c12 */ /* 0x000fe2000f8ec0ff */
[----:B------:R-:W-:Y:S02]  /*83e0*/  IMAD.MOV.U32 R6, RZ, RZ, R14 ;  /* 0x000000ffff067224 */ /* 0x000fe400078e000e */
[----:B------:R-:W-:Y:S02]  /*83f0*/  IMAD.MOV R7, RZ, RZ, -R5 ;  /* 0x000000ffff077224 */ /* 0x000fe400078e0a05 */
[----:B------:R-:W-:-:S02]  /*8400*/  IMAD R4, R5, UR5, R4 ;  /* 0x0000000505047c24 */ /* 0x000fc4000f8e0204 */
[----:B------:R-:W-:Y:S01]  /*8410*/  IMAD R20, R7, UR8, R20 ;  /* 0x0000000807147c24 */ /* 0x000fe2000f8e0214 */
[----:B------:R-:W-:Y:S01]  /*8420*/  ULDC UR8, c[0x0][0x600] ;  /* 0x0001800000087ab9 */ /* 0x000fe20000000800 */
[----:B------:R-:W-:Y:S02]  /*8430*/  IMAD R15, R4, UR9, R15 ;  /* 0x00000009040f7c24 */ /* 0x000fe4000f8e020f */
[----:B------:R-:W-:Y:S02]  /*8440*/  IMAD R20, R20, UR8, R21 ;  /* 0x0000000814147c24 */ /* 0x000fe4000f8e0215 */
[----:B------:R-:W-:-:S03]  /*8450*/  IMAD.MOV.U32 R4, RZ, RZ, 0x1 ;  /* 0x00000001ff047424 */ /* 0x000fc600078e00ff */
[----:B------:R-:W-:Y:S02]  /*8460*/  SEL R21, R20, R15, !P2 ;  /* 0x0000000f14157207 */ /* 0x000fe40005000000 */
[----:B------:R-:W-:-:S07]  /*8470*/  SEL R20, R15, R20, !P2 ;  /* 0x000000140f147207 */ /* 0x000fce0005000000 */
.L_x_126:
[----:B------:R-:W-:Y:S05]  /*8480*/  BSYNC B1 ;  /* 0x0000000000017941 */ /* 0x000fea0003800000 */
.L_x_125:
[----:B------:R-:W-:-:S13]  /*8490*/  LOP3.LUT P0, RZ, R4, 0xff, RZ, 0xc0, !PT ;  /* 0x000000ff04ff7812 */ /* 0x000fda000780c0ff */
[----:B------:R-:W-:Y:S05]  /*84a0*/  @P0 BRA `(.L_x_129) ;  /* 0xfffffff4000c0947 */ /* 0x000fea000383ffff */
[----:B------:R-:W-:Y:S05]  /*84b0*/  BSYNC B0 ;  /* 0x0000000000007941 */ /* 0x000fea0003800000 */
.L_x_118:
[----:B------:R-:W-:-:S03]  /*84c0*/  UMOV UR8, 0xffffffff ;  /* 0xffffffff00087882 */ /* 0x000fc60000000000 */
[----:B------:R-:W-:Y:S05]  /*84d0*/  BRA.DIV UR8, `(.L_x_130) ;  /* 0x0000000208cc7947 */ /* 0x000fea000b800000 */
[----:B------:R-:W-:-:S13]  /*84e0*/  ELECT P6, URZ, PT ;  /* 0x00000000003f782f */ /* 0x000fda00038c0000 */
.L_x_142:
[----:B------:R-:W-:Y:S04]  /*84f0*/  BSSY B0, `(.L_x_131) ;  /* 0x0000019000007945 */ /* 0x000fe80003800000 */
[----:B------:R-:W-:Y:S05]  /*8500*/  @!P6 BRA `(.L_x_132) ;  /* 0x00000000005ce947 */ /* 0x000fea0003800000 */
[----:B------:R-:W-:-:S04]  /*8510*/  LOP3.LUT R19, R19, 0x2, RZ, 0xfc, !PT ;  /* 0x0000000213137812 */ /* 0x000fc800078efcff */
[----:B------:R-:W-:-:S13]  /*8520*/  ISETP.NE.AND P0, PT, R19, 0x3, PT ;  /* 0x000000031300780c */ /* 0x000fda0003f05270 */
[----:B------:R-:W-:Y:S05]  /*8530*/  @!P0 BRA `(.L_x_133) ;  /* 0x0000000000048947 */ /* 0x000fea0003800000 */
[----:B------:R-:W-:Y:S01]  /*8540*/  BPT.TRAP 0x1 ;  /* 0x000000040000795c */ /* 0x000fe20000300000 */
.L_x_133:
[----:B------:R-:W0:Y:S01]  /*8550*/  S2R R5, SR_CgaCtaId ;  /* 0x0000000000057919 */ /* 0x000e220000008800 */
[----:B------:R-:W-:Y:S02]  /*8560*/  MOV R2, 0x400 ;  /* 0x0000040000027802 */ /* 0x000fe40000000f00 */
[----:B------:R-:W-:Y:S02]  /*8570*/  SHF.L.U32 R4, R0, 0x1f, RZ ;  /* 0x0000001f00047819 */ /* 0x000fe400000006ff */
[----:B0-----:R-:W-:-:S05]  /*8580*/  LEA R2, R5, R2, 0x18 ;  /* 0x0000000205027211 */ /* 0x001fca00078ec0ff */
[----:B------:R-:W-:-:S04]  /*8590*/  VIADD R2, R2, 0x10 ;  /* 0x0000001002027836 */ /* 0x000fc80000000000 */
[C---:B------:R-:W-:Y:S02]  /*85a0*/  IMAD R7, R3.reuse, 0x8, R2 ;  /* 0x0000000803077824 */ /* 0x040fe400078e0202 */
[----:B------:R-:W-:Y:S02]  /*85b0*/  VIADD R3, R3, 0x1 ;  /* 0x0000000103037836 */ /* 0x000fe40000000000 */
[----:B------:R-:W0:Y:S03]  /*85c0*/  SYNCS.PHASECHK.TRANS64.TRYWAIT P0, [R7+URZ], R4 ;  /* 0x00000004070075a7 */ /* 0x000e26000800017f */
[----:B------:R-:W-:-:S04]  /*85d0*/  ISETP.NE.AND P1, PT, R3, 0x2, PT ;  /* 0x000000020300780c */ /* 0x000fc80003f25270 */
[----:B------:R-:W-:Y:S02]  /*85e0*/  SEL R5, RZ, 0x1, P1 ;  /* 0x00000001ff057807 */ /* 0x000fe40000800000 */
[----:B------:R-:W-:Y:S02]  /*85f0*/  SEL R3, R3, RZ, P1 ;  /* 0x000000ff03037207 */ /* 0x000fe40000800000 */
[----:B------:R-:W-:Y:S01]  /*8600*/  LOP3.LUT R0, R0, R5, RZ, 0x3c, !PT ;  /* 0x0000000500007212 */ /* 0x000fe200078e3cff */
[----:B0-----:R-:W-:Y:S06]  /*8610*/  @!P0 BRA `(.L_x_134) ;  /* 0x00000000009c8947 */ /* 0x001fec0003800000 */
.L_x_143:
[----:B------:R-:W-:Y:S01]  /*8620*/  IMAD R3, R3, 0x8, R2 ;  /* 0x0000000803037824 */ /* 0x000fe200078e0202 */
[----:B------:R-:W-:-:S07]  /*8630*/  SHF.L.U32 R0, R0, 0x1f, RZ ;  /* 0x0000001f00007819 */ /* 0x000fce00000006ff */
.L_x_135:
[----:B-1----:R1:W2:Y:S02]  /*8640*/  SYNCS.PHASECHK.TRANS64.TRYWAIT P0, [R3+URZ], R0 ;  /* 0x00000000030075a7 */ /* 0x0022a4000800017f */
[----:B--2---:R-:W-:Y:S05]  /*8650*/  @!P0 NANOSLEEP.SYNCS 0x989680 ;  /* 0x009896800000895d */ /* 0x004fea0003900000 */
[----:B------:R-:W2:Y:S02]  /*8660*/  @!P0 SYNCS.PHASECHK.TRANS64 P0, [R3+URZ], R0 ;  /* 0x00000000030085a7 */ /* 0x000ea4000800007f */
[----:B--2---:R-:W-:Y:S05]  /*8670*/  @!P0 BRA `(.L_x_135) ;  /* 0xfffffffc00f08947 */ /* 0x004fea000383ffff */
.L_x_132:
[----:B------:R-:W-:Y:S05]  /*8680*/  BSYNC B0 ;  /* 0x0000000000007941 */ /* 0x000fea0003800000 */
.L_x_131:
[----:B------:R-:W-:Y:S05]  /*8690*/  EXIT ;  /* 0x000000000000794d */ /* 0x000fea0003800000 */
.L_x_21:
[----:B---3--:R3:W4:Y:S02]  /*86a0*/  SYNCS.PHASECHK.TRANS64.TRYWAIT P1, [R3+URZ], R0 ;  /* 0x00000000030075a7 */ /* 0x008724000802017f */
[----:B----4-:R-:W-:Y:S05]  /*86b0*/  @!P1 NANOSLEEP.SYNCS 0x989680 ;  /* 0x009896800000995d */ /* 0x010fea0003900000 */
[----:B------:R-:W4:Y:S02]  /*86c0*/  @!P1 SYNCS.PHASECHK.TRANS64 P1, [R3+URZ], R0 ;  /* 0x00000000030095a7 */ /* 0x000f24000802007f */
[----:B----4-:R-:W-:Y:S05]  /*86d0*/  @!P1 BRA `(.L_x_21) ;  /* 0xfffffffc00f09947 */ /* 0x010fea000383ffff */
[----:B------:R-:W-:Y:S05]  /*86e0*/  BRA `(.L_x_20) ;  /* 0xffffff8c00787947 */ /* 0x000fea000383ffff */
.L_x_26:
[----:B-1----:R1:W2:Y:S02]  /*86f0*/  SYNCS.PHASECHK.TRANS64.TRYWAIT P1, [R5+URZ], R4 ;  /* 0x00000004050075a7 */ /* 0x0022a4000802017f */
[----:B--2---:R-:W-:Y:S05]  /*8700*/  @!P1 NANOSLEEP.SYNCS 0x989680 ;  /* 0x009896800000995d */ /* 0x004fea0003900000 */
[----:B------:R-:W2:Y:S02]  /*8710*/  @!P1 SYNCS.PHASECHK.TRANS64 P1, [R5+URZ], R4 ;  /* 0x00000004050095a7 */ /* 0x000ea4000802007f */
[----:B--2---:R-:W-:Y:S05]  /*8720*/  @!P1 BRA `(.L_x_26) ;  /* 0xfffffffc00f09947 */ /* 0x004fea000383ffff */
[----:B------:R-:W-:Y:S05]  /*8730*/  BRA `(.L_x_25) ;  /* 0xffffff9800647947 */ /* 0x000fea000383ffff */
.L_x_119:
[----:B------:R-:W-:Y:S01]  /*8740*/  BSSY B1, `(.L_x_136) ;  /* 0x0000006000017945 */ /* 0x000fe20003800000 */
[----:B------:R-:W-:-:S07]  /*8750*/  IMAD.MOV.U32 R15, RZ, RZ, -0x1 ;  /* 0xffffffffff0f7424 */ /* 0x000fce00078e00ff */
[----:B------:R-:W-:Y:S05]  /*8760*/  WARPSYNC.COLLECTIVE R15, `(.L_x_137) ;  /* 0x000000000f0c7348 */ /* 0x000fea0003c00000 */
[----:B------:R-:W-:Y:S02]  /*8770*/  ELECT P6, UR62, PT ;  /* 0x00000000003e782f */ /* 0x000fe400038c0000 */
[----:B------:R-:W-:Y:S01]  /*8780*/  MOV R14, UR62 ;  /* 0x0000003e000e7c02 */ /* 0x000fe20008000f00 */
[----:B------:R-:W-:Y:S10]  /*8790*/  ENDCOLLECTIVE ;  /* 0x000000000000791b */ /* 0x000ff40003800000 */
.L_x_137:
[----:B------:R-:W-:Y:S05]  /*87a0*/  BSYNC B1 ;  /* 0x0000000000017941 */ /* 0x000fea0003800000 */
.L_x_136:
[----:B------:R-:W-:Y:S05]  /*87b0*/  BRA `(.L_x_138) ;  /* 0xfffffff000547947 */ /* 0x000fea000383ffff */
.L_x_122:
[----:B0-----:R0:W1:Y:S02]  /*87c0*/  SYNCS.PHASECHK.TRANS64.TRYWAIT P0, [R20+URZ+0x10], R7 ;  /* 0x00001007140075a7 */ /* 0x001064000800017f */
[----:B-1----:R-:W-:Y:S05]  /*87d0*/  @!P0 NANOSLEEP.SYNCS 0x989680 ;  /* 0x009896800000895d */ /* 0x002fea0003900000 */
[----:B------:R-:W1:Y:S02]  /*87e0*/  @!P0 SYNCS.PHASECHK.TRANS64 P0, [R20+URZ+0x10], R7 ;  /* 0x00001007140085a7 */ /* 0x000e64000800007f */
[----:B-1----:R-:W-:Y:S05]  /*87f0*/  @!P0 BRA `(.L_x_122) ;  /* 0xfffffffc00f08947 */ /* 0x002fea000383ffff */
[----:B------:R-:W-:Y:S05]  /*8800*/  BRA `(.L_x_139) ;  /* 0xfffffff0008c7947 */ /* 0x000fea000383ffff */
.L_x_130:
[----:B------:R-:W-:Y:S01]  /*8810*/  BSSY B0, `(.L_x_140) ;  /* 0x0000006000007945 */ /* 0x000fe20003800000 */
[----:B------:R-:W-:-:S07]  /*8820*/  IMAD.MOV.U32 R15, RZ, RZ, -0x1 ;  /* 0xffffffffff0f7424 */ /* 0x000fce00078e00ff */
[----:B------:R-:W-:Y:S05]  /*8830*/  WARPSYNC.COLLECTIVE R15, `(.L_x_141) ;  /* 0x000000000f0c7348 */ /* 0x000fea0003c00000 */
[----:B------:R-:W-:Y:S02]  /*8840*/  ELECT P6, UR62, PT ;  /* 0x00000000003e782f */ /* 0x000fe400038c0000 */
[----:B------:R-:W-:Y:S01]  /*8850*/  MOV R14, UR62 ;  /* 0x0000003e000e7c02 */ /* 0x000fe20008000f00 */
[----:B------:R-:W-:Y:S10]  /*8860*/  ENDCOLLECTIVE ;  /* 0x000000000000791b */ /* 0x000ff40003800000 */
.L_x_141:
[----:B------:R-:W-:Y:S05]  /*8870*/  BSYNC B0 ;  /* 0x0000000000007941 */ /* 0x000fea0003800000 */
.L_x_140:
[----:B------:R-:W-:Y:S05]  /*8880*/  BRA `(.L_x_142) ;  /* 0xfffffffc00187947 */ /* 0x000fea000383ffff */
.L_x_134:
[----:B0-----:R0:W1:Y:S02]  /*8890*/  SYNCS.PHASECHK.TRANS64.TRYWAIT P0, [R7+URZ], R4 ;  /* 0x00000004070075a7 */ /* 0x001064000800017f */
[----:B-1----:R-:W-:Y:S05]  /*88a0*/  @!P0 NANOSLEEP.SYNCS 0x989680 ;  /* 0x009896800000895d */ /* 0x002fea0003900000 */
[----:B------:R-:W1:Y:S02]  /*88b0*/  @!P0 SYNCS.PHASECHK.TRANS64 P0, [R7+URZ], R4 ;  /* 0x00000004070085a7 */ /* 0x000e64000800007f */
[----:B-1----:R-:W-:Y:S05]  /*88c0*/  @!P0 BRA `(.L_x_134) ;  /* 0xfffffffc00f08947 */ /* 0x002fea000383ffff */
[----:B------:R-:W-:Y:S05]  /*88d0*/  BRA `(.L_x_143) ;  /* 0xfffffffc00507947 */ /* 0x000fea000383ffff */
.L_x_144:
[----:B------:R-:W-:-:S00]  /*88e0*/  BRA `(.L_x_144) ;  /* 0xfffffffc00fc7947 */ /* 0x000fc0000383ffff */
[----:B------:R-:W-:-:S00]  /*88f0*/  NOP ;  /* 0x0000000000007918 */ /* 0x000fc00000000000 */
        /* <DEDUP_REMOVED lines=8> */
.L_x_145:


//--------------------- .nv.global.init           --------------------------
	.section	.nv.global.init,"aw",@progbits
.nv.global.init:
	.type		$str$22,@object
	.size		$str$22,($str$23 - $str$22)
$str$22:
        /*0000*/ 	.byte	0x6b, 0x5f, 0x74, 0x69, 0x6c, 0x65, 0x5f, 0x63, 0x6f, 0x75, 0x6e, 0x74, 0x20, 0x3e, 0x3d, 0x20
        /*0010*/ 	.byte	0x31, 0x00
	.type		$str$23,@object
	.size		$str$23,(__unnamed_1 - $str$23)
$str$23:
        /*0012*/ 	.byte	0x2f, 0x74, 0x6d, 0x70, 0x2f, 0x63, 0x75, 0x74, 0x6c, 0x61, 0x73, 0x73, 0x5f, 0x73, 0x77, 0x65
        /*0022*/ 	.byte	0x65, 0x70, 0x5f, 0x73, 0x72, 0x63, 0x2f, 0x69, 0x6e, 0x63, 0x6c, 0x75, 0x64, 0x65, 0x2f, 0x63
        /*0032*/ 	.byte	0x75, 0x74, 0x6c, 0x61, 0x73, 0x73, 0x2f, 0x67, 0x65, 0x6d, 0x6d, 0x2f, 0x63, 0x6f, 0x6c, 0x6c
        /*0042*/ 	.byte	0x65, 0x63, 0x74, 0x69, 0x76, 0x65, 0x2f, 0x73, 0x6d, 0x39, 0x30, 0x5f, 0x6d, 0x6d, 0x61, 0x5f
        /*0052*/ 	.byte	0x74, 0x6d, 0x61, 0x5f, 0x67, 0x6d, 0x6d, 0x61, 0x5f, 0x73, 0x73, 0x5f, 0x77, 0x61, 0x72, 0x70
        /*0062*/ 	.byte	0x73, 0x70, 0x65, 0x63, 0x69, 0x61, 0x6c, 0x69, 0x7a, 0x65, 0x64, 0x2e, 0x68, 0x70, 0x70, 0x00
	.type		__unnamed_1,@object
	.size		__unnamed_1,(.L_0 - __unnamed_1)
__unnamed_1:
        /*0072*/ 	.byte	0x76, 0x6f, 0x69, 0x64, 0x20, 0x63, 0x75, 0x74, 0x6c, 0x61, 0x73, 0x73, 0x3a, 0x3a, 0x67, 0x65
        /* <DEDUP_REMOVED lines=180> */
        /*0bc2*/ 	.byte	0x74, 0x65, 0x3a, 0x3a, 0x69, 0x64, 0x65, 0x6e, 0x74, 0x69, 0x74, 0x79, 0x5d, 0x00
.L_0:


//--------------------- .nv.shared._ZN7cutlass13device_kernelINS_4gemm6kernel13GemmUniversalIN4cute5tupleIJiiiiEEENS1_10collective13CollectiveMmaINS1_34MainloopSm90TmaGmmaWarpSpecializedILi2ENS5_IJNS4_1CILi2EEENSA_ILi1EEESC_EEENS1_35KernelTmaWarpSpecializedCooperativeEEENS5_IJNSA_ILi384EEENSA_ILi32EEENSA_ILi128EEEEEENS_10bfloat16_tENS5_IJlSC_lEEESK_SL_NS4_8TiledMMAINS4_8MMA_AtomIJNS4_4SM904GMMA27MMA_64x32x16_F32BF16BF16_SSILNSP_5MajorE0ELSR_0ELNSP_7ScaleInE1ELSS_1EEEEEENS4_6LayoutISD_NS5_IJSC_NSA_ILi0EEESW_EEEEENS5_IJNS4_10UnderscoreESZ_SZ_EEEEENS4_13SM90_TMA_LOADENS4_14ComposedLayoutINS4_7SwizzleILi3ELi4ELi3EEENS4_18smem_ptr_flag_bitsILi16EEENSV_INS5_IJNSA_ILi8EEENSA_ILi64EEEEEENS5_IJS19_SC_EEEEEEEvNS4_8identityENS4_23SM90_TMA_LOAD_MULTICASTES1D_vS1E_EENS_8epilogue10collective6detail29Sm90TmaWarpSpecializedAdapterINS1I_15DefaultEpilogueISK_SL_SL_NS1H_6thread17LinearCombinationISK_Li1EffLNS1M_9ScaleType4KindE0ELNS_15FloatRoundStyleE2ESK_EENS1_15EpilogueDefaultEEEEEvvEEEEvNT_6ParamsE --------------------------
	.section	.nv.shared._ZN7cutlass13device_kernelINS_4gemm6kernel13GemmUniversalIN4cute5tupleIJiiiiEEENS1_10collective13CollectiveMmaINS1_34MainloopSm90TmaGmmaWarpSpecializedILi2ENS5_IJNS4_1CILi2EEENSA_ILi1EEESC_EEENS1_35KernelTmaWarpSpecializedCooperativeEEENS5_IJNSA_ILi384EEENSA_ILi32EEENSA_ILi128EEEEEENS_10bfloat16_tENS5_IJlSC_lEEESK_SL_NS4_8TiledMMAINS4_8MMA_AtomIJNS4_4SM904GMMA27MMA_64x32x16_F32BF16BF16_SSILNSP_5MajorE0ELSR_0ELNSP_7ScaleInE1ELSS_1EEEEEENS4_6LayoutISD_NS5_IJSC_NSA_ILi0EEESW_EEEEENS5_IJNS4_10UnderscoreESZ_SZ_EEEEENS4_13SM90_TMA_LOADENS4_14ComposedLayoutINS4_7SwizzleILi3ELi4ELi3EEENS4_18smem_ptr_flag_bitsILi16EEENSV_INS5_IJNSA_ILi8EEENSA_ILi64EEEEEENS5_IJS19_SC_EEEEEEEvNS4_8identityENS4_23SM90_TMA_LOAD_MULTICASTES1D_vS1E_EENS_8epilogue10collective6detail29Sm90TmaWarpSpecializedAdapterINS1I_15DefaultEpilogueISK_SL_SL_NS1H_6thread17LinearCombinationISK_Li1EffLNS1M_9ScaleType4KindE0ELNS_15FloatRoundStyleE2ESK_EENS1_15EpilogueDefaultEEEEEvvEEEEvNT_6ParamsE,"aw",@nobits
	.sectionflags	@""
	.align	16
	.zero		1024


//--------------------- .nv.shared.reserved.0     --------------------------
	.section	.nv.shared.reserved.0,"aw",@nobits
	.weak		__nv_reservedSMEM_offset_0_alias
	.size		__nv_reservedSMEM_offset_0_alias, 0, 0
	.other		__nv_reservedSMEM_offset_0_alias,@"STO_CUDA_RESERVED_SHARED STV_DEFAULT"
__nv_reservedSMEM_offset_0_alias:
	.zero		0


//--------------------- .nv.global                --------------------------
	.section	.nv.global,"aw",@nobits
.nv.global:
	.type		_ZN40_INTERNAL_d3dbfb06_4_k_cu_657c48b4_122934cute1_E,@object
	.size		_ZN40_INTERNAL_d3dbfb06_4_k_cu_657c48b4_122934cute1_E,(_ZN40_INTERNAL_d3dbfb06_4_k_cu_657c48b4_122934cuda3std3__45__cpo6cbeginE - _ZN40_INTERNAL_d3dbfb06_4_k_cu_657c48b4_122934cute1_E)
_ZN40_INTERNAL_d3dbfb06_4_k_cu_657c48b4_122934cute1_E:
	.zero		1
	.type		_ZN40_INTERNAL_d3dbfb06_4_k_cu_657c48b4_122934cuda3std3__45__cpo6cbeginE,@object
	.size		_ZN40_INTERNAL_d3dbfb06_4_k_cu_657c48b4_122934cuda3std3__45__cpo6cbeginE,(_ZN40_INTERNAL_d3dbfb06_4_k_cu_657c48b4_122934cuda3std3__48in_placeE - _ZN40_INTERNAL_d3dbfb06_4_k_cu_657c48b4_122934cuda3std3__45__cpo6cbeginE)
_ZN40_INTERNAL_d3dbfb06_4_k_cu_657c48b4_122934cuda3std3__45__cpo6cbeginE:
	.zero		1
	.type		_ZN40_INTERNAL_d3dbfb06_4_k_cu_657c48b4_122934cuda3std3__48in_placeE,@object
	.size		_ZN40_INTERNAL_d3dbfb06_4_k_cu_657c48b4_122934cuda3std3__48in_placeE,(_ZN40_INTERNAL_d3dbfb06_4_k_cu_657c48b4_122934cuda3std6ranges3__45__cpo9iter_moveE - _ZN40_INTERNAL_d3dbfb06_4_k_cu_657c48b4_122934cuda3std3__48in_placeE)
_ZN40_INTERNAL_d3dbfb06_4_k_cu_657c48b4_122934cuda3std3__48in_placeE:
	.zero		1
	.type		_ZN40_INTERNAL_d3dbfb06_4_k_cu_657c48b4_122934cuda3std6ranges3__45__cpo9iter_moveE,@object
	.size		_ZN40_INTERNAL_d3dbfb06_4_k_cu_657c48b4_122934cuda3std6ranges3__45__cpo9iter_moveE,(_ZN40_INTERNAL_d3dbfb06_4_k_cu_657c48b4_122934cuda3std3__45__cpo5beginE - _ZN40_INTERNAL_d3dbfb06_4_k_cu_657c48b4_122934cuda3std6ranges3__45__cpo9iter_moveE)
_ZN40_INTERNAL_d3dbfb06_4_k_cu_657c48b4_122934cuda3std6ranges3__45__cpo9iter_moveE:
	.zero		1
	.type		_ZN40_INTERNAL_d3dbfb06_4_k_cu_657c48b4_122934cuda3std3__45__cpo5beginE,@object
	.size		_ZN40_INTERNAL_d3dbfb06_4_k_cu_657c48b4_122934cuda3std3__45__cpo5beginE,(_ZN40_INTERNAL_d3dbfb06_4_k_cu_657c48b4_122934cuda3std3__442_GLOBAL__N__d3dbfb06_4_k_cu_657c48b4_122936ignoreE - _ZN40_INTERNAL_d3dbfb06_4_k_cu_657c48b4_122934cuda3std3__45__cpo5beginE)
_ZN40_INTERNAL_d3dbfb06_4_k_cu_657c48b4_122934cuda3std3__45__cpo5beginE:
	.zero		1
	.type		_ZN40_INTERNAL_d3dbfb06_4_k_cu_657c48b4_122934cuda3std3__442_GLOBAL__N__d3dbfb06_4_k_cu_657c48b4_122936ignoreE,@object
	.size		_ZN40_INTERNAL_d3dbfb06_4_k_cu_657c48b4_122934cuda3std3__442_GLOBAL__N__d3dbfb06_4_k_cu_657c48b4_122936ignoreE,(_ZN40_INTERNAL_d3dbfb06_4_k_cu_657c48b4_122934cute7productE - _ZN40_INTERNAL_d3dbfb06_4_k_cu_657c48b4_122934cuda3std3__442_GLOBAL__N__d3dbfb06_4_k_cu_657c48b4_122936ignoreE)
_ZN40_INTERNAL_d3dbfb06_4_k_cu_657c48b4_122934cuda3std3__442_GLOBAL__N__d3dbfb06_4_k_cu_657c48b4_122936ignoreE:
	.zero		1
	.type		_ZN40_INTERNAL_d3dbfb06_4_k_cu_657c48b4_122934cute7productE,@object
	.size		_ZN40_INTERNAL_d3dbfb06_4_k_cu_657c48b4_122934cute7productE,(_ZN40_INTERNAL_d3dbfb06_4_k_cu_657c48b4_122934cuda3std3__45__cpo3endE - _ZN40_INTERNAL_d3dbfb06_4_k_cu_657c48b4_122934cute7productE)
_ZN40_INTERNAL_d3dbfb06_4_k_cu_657c48b4_122934cute7productE:
	.zero		1
	.type		_ZN40_INTERNAL_d3dbfb06_4_k_cu_657c48b4_122934cuda3std3__45__cpo3endE,@object
	.size		_ZN40_INTERNAL_d3dbfb06_4_k_cu_657c48b4_122934cuda3std3__45__cpo3endE,(_ZN40_INTERNAL_d3dbfb06_4_k_cu_657c48b4_122934cuda3std3__419piecewise_constructE - _ZN40_INTERNAL_d3dbfb06_4_k_cu_657c48b4_122934cuda3std3__45__cpo3endE)
_ZN40_INTERNAL_d3dbfb06_4_k_cu_657c48b4_122934cuda3std3__45__cpo3endE:
	.zero		1
	.type		_ZN40_INTERNAL_d3dbfb06_4_k_cu_657c48b4_122934cuda3std3__419piecewise_constructE,@object
	.size		_ZN40_INTERNAL_d3dbfb06_4_k_cu_657c48b4_122934cuda3std3__419piecewise_constructE,(_ZN40_INTERNAL_d3dbfb06_4_k_cu_657c48b4_122934cuda3std3__45__cpo4cendE - _ZN40_INTERNAL_d3dbfb06_4_k_cu_657c48b4_122934cuda3std3__419piecewise_constructE)
_ZN40_INTERNAL_d3dbfb06_4_k_cu_657c48b4_122934cuda3std3__419piecewise_constructE:
	.zero		1
	.type		_ZN40_INTERNAL_d3dbfb06_4_k_cu_657c48b4_122934cuda3std3__45__cpo4cendE,@object
	.size		_ZN40_INTERNAL_d3dbfb06_4_k_cu_657c48b4_122934cuda3std3__45__cpo4cendE,(_ZN40_INTERNAL_d3dbfb06_4_k_cu_657c48b4_122934cuda3std6ranges3__45__cpo4swapE - _ZN40_INTERNAL_d3dbfb06_4_k_cu_657c48b4_122934cuda3std3__45__cpo4cendE)
_ZN40_INTERNAL_d3dbfb06_4_k_cu_657c48b4_122934cuda3std3__45__cpo4cendE:
	.zero		1
	.type		_ZN40_INTERNAL_d3dbfb06_4_k_cu_657c48b4_122934cuda3std6ranges3__45__cpo4swapE,@object
	.size		_ZN40_INTERNAL_d3dbfb06_4_k_cu_657c48b4_122934cuda3std6ranges3__45__cpo4swapE,(.L_8 - _ZN40_INTERNAL_d3dbfb06_4_k_cu_657c48b4_122934cuda3std6ranges3__45__cpo4swapE)
_ZN40_INTERNAL_d3dbfb06_4_k_cu_657c48b4_122934cuda3std6ranges3__45__cpo4swapE:
	.zero		1
.L_8:


//--------------------- .nv.constant0._ZN7cutlass13device_kernelINS_4gemm6kernel13GemmUniversalIN4cute5tupleIJiiiiEEENS1_10collective13CollectiveMmaINS1_34MainloopSm90TmaGmmaWarpSpecializedILi2ENS5_IJNS4_1CILi2EEENSA_ILi1EEESC_EEENS1_35KernelTmaWarpSpecializedCooperativeEEENS5_IJNSA_ILi384EEENSA_ILi32EEENSA_ILi128EEEEEENS_10bfloat16_tENS5_IJlSC_lEEESK_SL_NS4_8TiledMMAINS4_8MMA_AtomIJNS4_4SM904GMMA27MMA_64x32x16_F32BF16BF16_SSILNSP_5MajorE0ELSR_0ELNSP_7ScaleInE1ELSS_1EEEEEENS4_6LayoutISD_NS5_IJSC_NSA_ILi0EEESW_EEEEENS5_IJNS4_10UnderscoreESZ_SZ_EEEEENS4_13SM90_TMA_LOADENS4_14ComposedLayoutINS4_7SwizzleILi3ELi4ELi3EEENS4_18smem_ptr_flag_bitsILi16EEENSV_INS5_IJNSA_ILi8EEENSA_ILi64EEEEEENS5_IJS19_SC_EEEEEEEvNS4_8identityENS4_23SM90_TMA_LOAD_MULTICASTES1D_vS1E_EENS_8epilogue10collective6detail29Sm90TmaWarpSpecializedAdapterINS1I_15DefaultEpilogueISK_SL_SL_NS1H_6thread17LinearCombinationISK_Li1EffLNS1M_9ScaleType4KindE0ELNS_15FloatRoundStyleE2ESK_EENS1_15EpilogueDefaultEEEEEvvEEEEvNT_6ParamsE --------------------------
	.section	.nv.constant0._ZN7cutlass13device_kernelINS_4gemm6kernel13GemmUniversalIN4cute5tupleIJiiiiEEENS1_10collective13CollectiveMmaINS1_34MainloopSm90TmaGmmaWarpSpecializedILi2ENS5_IJNS4_1CILi2EEENSA_ILi1EEESC_EEENS1_35KernelTmaWarpSpecializedCooperativeEEENS5_IJNSA_ILi384EEENSA_ILi32EEENSA_ILi128EEEEEENS_10bfloat16_tENS5_IJlSC_lEEESK_SL_NS4_8TiledMMAINS4_8MMA_AtomIJNS4_4SM904GMMA27MMA_64x32x16_F32BF16BF16_SSILNSP_5MajorE0ELSR_0ELNSP_7ScaleInE1ELSS_1EEEEEENS4_6LayoutISD_NS5_IJSC_NSA_ILi0EEESW_EEEEENS5_IJNS4_10UnderscoreESZ_SZ_EEEEENS4_13SM90_TMA_LOADENS4_14ComposedLayoutINS4_7SwizzleILi3ELi4ELi3EEENS4_18smem_ptr_flag_bitsILi16EEENSV_INS5_IJNSA_ILi8EEENSA_ILi64EEEEEENS5_IJS19_SC_EEEEEEEvNS4_8identityENS4_23SM90_TMA_LOAD_MULTICASTES1D_vS1E_EENS_8epilogue10collective6detail29Sm90TmaWarpSpecializedAdapterINS1I_15DefaultEpilogueISK_SL_SL_NS1H_6thread17LinearCombinationISK_Li1EffLNS1M_9ScaleType4KindE0ELNS_15FloatRoundStyleE2ESK_EENS1_15EpilogueDefaultEEEEEvvEEEEvNT_6ParamsE,"a",@progbits
	.sectionflags	@""
	.align	4
.nv.constant0._ZN7cutlass13device_kernelINS_4gemm6kernel13GemmUniversalIN4cute5tupleIJiiiiEEENS1_10collective13CollectiveMmaINS1_34MainloopSm90TmaGmmaWarpSpecializedILi2ENS5_IJNS4_1CILi2EEENSA_ILi1EEESC_EEENS1_35KernelTmaWarpSpecializedCooperativeEEENS5_IJNSA_ILi384EEENSA_ILi32EEENSA_ILi128EEEEEENS_10bfloat16_tENS5_IJlSC_lEEESK_SL_NS4_8TiledMMAINS4_8MMA_AtomIJNS4_4SM904GMMA27MMA_64x32x16_F32BF16BF16_SSILNSP_5MajorE0ELSR_0ELNSP_7ScaleInE1ELSS_1EEEEEENS4_6LayoutISD_NS5_IJSC_NSA_ILi0EEESW_EEEEENS5_IJNS4_10UnderscoreESZ_SZ_EEEEENS4_13SM90_TMA_LOADENS4_14ComposedLayoutINS4_7SwizzleILi3ELi4ELi3EEENS4_18smem_ptr_flag_bitsILi16EEENSV_INS5_IJNSA_ILi8EEENSA_ILi64EEEEEENS5_IJS19_SC_EEEEEEEvNS4_8identityENS4_23SM90_TMA_LOAD_MULTICASTES1D_vS1E_EENS_8epilogue10collective6detail29Sm90TmaWarpSpecializedAdapterINS1I_15DefaultEpilogueISK_SL_SL_NS1H_6thread17LinearCombinationISK_Li1EffLNS1M_9ScaleType4KindE0ELNS_15FloatRoundStyleE2ESK_EENS1_15EpilogueDefaultEEEEEvvEEEEvNT_6ParamsE:
	.zero		1664


//--------------------- SYMBOLS --------------------------

	.type		.nv.reservedSmem.offset0,@object
	.size		.nv.reservedSmem.offset0,0x4
	.type		__assertfail,@function
